	.target	sm_90a

	.elftype	@"ET_EXEC"


//--------------------- .note.nv.tkinfo           --------------------------
	.section	.note.nv.tkinfo,"",@"SHT_NOTE"
	.sectionflags	@"SHF_NOTE_NV_TKINFO"
	.tkinfo
        /*0018*/ 	.word	0x00000002
        /*0030*/ 	.string	""
        /*0030*/ 	.string	"ptxas"
        /*0030*/ 	.string	"Cuda compilation tools, release 13.0, V13.0.88"
        /*0030*/ 	.string	"Build cuda_13.0.r13.0/compiler.36424714_0"
        /*0030*/ 	.string	"-arch sm_90a -m 64 "



//--------------------- .note.nv.cuinfo           --------------------------
	.section	.note.nv.cuinfo,"",@"SHT_NOTE"
	.sectionflags	@"SHF_NOTE_NV_CUINFO"
        /*0018*/ 	.short	0x0002
        /*001a*/ 	.short	0x005a
        /*001c*/ 	.short	0x0082
	.zero		2


//--------------------- .nv.info                  --------------------------
	.section	.nv.info,"",@"SHT_CUDA_INFO"
	.align	4


	//----- nvinfo : EIATTR_REGCOUNT
	.align		4
        /*0000*/ 	.byte	0x04, 0x2f
        /*0002*/ 	.short	(.L_12 - .L_11)
	.align		4
.L_11:
        /*0004*/ 	.word	index@(_ZN7cutlass13device_kernelINS_4gemm6kernel13GemmUniversalIN4cute5tupleIJiiiiEEENS1_10collective13CollectiveMmaINS1_37MainloopSm90TmaGmmaWarpSpecializedFP8ILi5ENS5_IJNS4_1CILi1EEESB_SB_EEENS1_35KernelTmaWarpSpecializedCooperativeEEENS5_IJNSA_ILi128EEENSA_ILi256EEENSA_ILi64EEEEEENS_12float_e4m3_tENS5_IJlSB_lEEESJ_SK_NS4_8TiledMMAINS4_8MMA_AtomIJNS4_4SM904GMMA31MMA_64x256x32_F32E4M3E4M3_SS_TNILNSO_7ScaleInE1ELSQ_1EEEEEENS4_6LayoutINS5_IJNSA_ILi2EEESB_SB_EEENS5_IJSB_NSA_ILi0EEESW_EEEEENS5_IJNS4_10UnderscoreESZ_SZ_EEEEENS4_13SM90_TMA_LOADENS4_14ComposedLayoutINS4_7SwizzleILi2ELi4ELi3EEENS4_18smem_ptr_flag_bitsILi8EEENST_INS5_IJNSA_ILi8EEESH_EEENS5_IJSH_SB_EEEEEEEvNS4_8identityES12_S1C_vS1D_EENS_8epilogue10collective6detail29Sm90TmaWarpSpecializedAdapterINS1G_15DefaultEpilogueISJ_SK_SK_NS1F_6thread17LinearCombinationISJ_Li1EffLNS1K_9ScaleType4KindE0ELNS_15FloatRoundStyleE2ESJ_EENS1_15EpilogueDefaultEEEEEvvEEEEvNT_6ParamsE)
        /*0008*/ 	.word	0x000000a8


	//----- nvinfo : EIATTR_FRAME_SIZE
	.align		4
.L_12:
        /*000c*/ 	.byte	0x04, 0x11
        /*000e*/ 	.short	(.L_14 - .L_13)
	.align		4
.L_13:
        /*0010*/ 	.word	index@(_ZN7cutlass13device_kernelINS_4gemm6kernel13GemmUniversalIN4cute5tupleIJiiiiEEENS1_10collective13CollectiveMmaINS1_37MainloopSm90TmaGmmaWarpSpecializedFP8ILi5ENS5_IJNS4_1CILi1EEESB_SB_EEENS1_35KernelTmaWarpSpecializedCooperativeEEENS5_IJNSA_ILi128EEENSA_ILi256EEENSA_ILi64EEEEEENS_12float_e4m3_tENS5_IJlSB_lEEESJ_SK_NS4_8TiledMMAINS4_8MMA_AtomIJNS4_4SM904GMMA31MMA_64x256x32_F32E4M3E4M3_SS_TNILNSO_7ScaleInE1ELSQ_1EEEEEENS4_6LayoutINS5_IJNSA_ILi2EEESB_SB_EEENS5_IJSB_NSA_ILi0EEESW_EEEEENS5_IJNS4_10UnderscoreESZ_SZ_EEEEENS4_13SM90_TMA_LOADENS4_14ComposedLayoutINS4_7SwizzleILi2ELi4ELi3EEENS4_18smem_ptr_flag_bitsILi8EEENST_INS5_IJNSA_ILi8EEESH_EEENS5_IJSH_SB_EEEEEEEvNS4_8identityES12_S1C_vS1D_EENS_8epilogue10collective6detail29Sm90TmaWarpSpecializedAdapterINS1G_15DefaultEpilogueISJ_SK_SK_NS1F_6thread17LinearCombinationISJ_Li1EffLNS1K_9ScaleType4KindE0ELNS_15FloatRoundStyleE2ESJ_EENS1_15EpilogueDefaultEEEEEvvEEEEvNT_6ParamsE)
        /*0014*/ 	.word	0x00000100


	//----- nvinfo : EIATTR_MIN_STACK_SIZE
	.align		4
.L_14:
        /*0018*/ 	.byte	0x04, 0x12
        /*001a*/ 	.short	(.L_16 - .L_15)
	.align		4
.L_15:
        /*001c*/ 	.word	index@(_ZN7cutlass13device_kernelINS_4gemm6kernel13GemmUniversalIN4cute5tupleIJiiiiEEENS1_10collective13CollectiveMmaINS1_37MainloopSm90TmaGmmaWarpSpecializedFP8ILi5ENS5_IJNS4_1CILi1EEESB_SB_EEENS1_35KernelTmaWarpSpecializedCooperativeEEENS5_IJNSA_ILi128EEENSA_ILi256EEENSA_ILi64EEEEEENS_12float_e4m3_tENS5_IJlSB_lEEESJ_SK_NS4_8TiledMMAINS4_8MMA_AtomIJNS4_4SM904GMMA31MMA_64x256x32_F32E4M3E4M3_SS_TNILNSO_7ScaleInE1ELSQ_1EEEEEENS4_6LayoutINS5_IJNSA_ILi2EEESB_SB_EEENS5_IJSB_NSA_ILi0EEESW_EEEEENS5_IJNS4_10UnderscoreESZ_SZ_EEEEENS4_13SM90_TMA_LOADENS4_14ComposedLayoutINS4_7SwizzleILi2ELi4ELi3EEENS4_18smem_ptr_flag_bitsILi8EEENST_INS5_IJNSA_ILi8EEESH_EEENS5_IJSH_SB_EEEEEEEvNS4_8identityES12_S1C_vS1D_EENS_8epilogue10collective6detail29Sm90TmaWarpSpecializedAdapterINS1G_15DefaultEpilogueISJ_SK_SK_NS1F_6thread17LinearCombinationISJ_Li1EffLNS1K_9ScaleType4KindE0ELNS_15FloatRoundStyleE2ESJ_EENS1_15EpilogueDefaultEEEEEvvEEEEvNT_6ParamsE)
        /*0020*/ 	.word	0x00000100
.L_16:


//--------------------- .nv.compat                --------------------------
	.section	.nv.compat,"",@"SHT_CUDA_COMPAT_INFO"
	.align	4
        /*0000*/ 	.byte	0x02, 0x09, 0x01, 0x00, 0x02, 0x02, 0x04, 0x00, 0x02, 0x05, 0x05, 0x00, 0x03, 0x07, 0x01, 0x01
        /*0010*/ 	.byte	0x02, 0x03, 0x01, 0x00, 0x02, 0x06, 0x01, 0x00, 0x04, 0x0b, 0x08, 0x00, 0x00, 0x00, 0x00, 0x00
        /*0020*/ 	.byte	0x00, 0x00, 0x00, 0x00


//--------------------- .nv.info._ZN7cutlass13device_kernelINS_4gemm6kernel13GemmUniversalIN4cute5tupleIJiiiiEEENS1_10collective13CollectiveMmaINS1_37MainloopSm90TmaGmmaWarpSpecializedFP8ILi5ENS5_IJNS4_1CILi1EEESB_SB_EEENS1_35KernelTmaWarpSpecializedCooperativeEEENS5_IJNSA_ILi128EEENSA_ILi256EEENSA_ILi64EEEEEENS_12float_e4m3_tENS5_IJlSB_lEEESJ_SK_NS4_8TiledMMAINS4_8MMA_AtomIJNS4_4SM904GMMA31MMA_64x256x32_F32E4M3E4M3_SS_TNILNSO_7ScaleInE1ELSQ_1EEEEEENS4_6LayoutINS5_IJNSA_ILi2EEESB_SB_EEENS5_IJSB_NSA_ILi0EEESW_EEEEENS5_IJNS4_10UnderscoreESZ_SZ_EEEEENS4_13SM90_TMA_LOADENS4_14ComposedLayoutINS4_7SwizzleILi2ELi4ELi3EEENS4_18smem_ptr_flag_bitsILi8EEENST_INS5_IJNSA_ILi8EEESH_EEENS5_IJSH_SB_EEEEEEEvNS4_8identityES12_S1C_vS1D_EENS_8epilogue10collective6detail29Sm90TmaWarpSpecializedAdapterINS1G_15DefaultEpilogueISJ_SK_SK_NS1F_6thread17LinearCombinationISJ_Li1EffLNS1K_9ScaleType4KindE0ELNS_15FloatRoundStyleE2ESJ_EENS1_15EpilogueDefaultEEEEEvvEEEEvNT_6ParamsE --------------------------
	.section	.nv.info._ZN7cutlass13device_kernelINS_4gemm6kernel13GemmUniversalIN4cute5tupleIJiiiiEEENS1_10collective13CollectiveMmaINS1_37MainloopSm90TmaGmmaWarpSpecializedFP8ILi5ENS5_IJNS4_1CILi1EEESB_SB_EEENS1_35KernelTmaWarpSpecializedCooperativeEEENS5_IJNSA_ILi128EEENSA_ILi256EEENSA_ILi64EEEEEENS_12float_e4m3_tENS5_IJlSB_lEEESJ_SK_NS4_8TiledMMAINS4_8MMA_AtomIJNS4_4SM904GMMA31MMA_64x256x32_F32E4M3E4M3_SS_TNILNSO_7ScaleInE1ELSQ_1EEEEEENS4_6LayoutINS5_IJNSA_ILi2EEESB_SB_EEENS5_IJSB_NSA_ILi0EEESW_EEEEENS5_IJNS4_10UnderscoreESZ_SZ_EEEEENS4_13SM90_TMA_LOADENS4_14ComposedLayoutINS4_7SwizzleILi2ELi4ELi3EEENS4_18smem_ptr_flag_bitsILi8EEENST_INS5_IJNSA_ILi8EEESH_EEENS5_IJSH_SB_EEEEEEEvNS4_8identityES12_S1C_vS1D_EENS_8epilogue10collective6detail29Sm90TmaWarpSpecializedAdapterINS1G_15DefaultEpilogueISJ_SK_SK_NS1F_6thread17LinearCombinationISJ_Li1EffLNS1K_9ScaleType4KindE0ELNS_15FloatRoundStyleE2ESJ_EENS1_15EpilogueDefaultEEEEEvvEEEEvNT_6ParamsE,"",@"SHT_CUDA_INFO"
	.sectionflags	@""
	.align	4


	//----- nvinfo : EIATTR_CUDA_API_VERSION
	.align		4
        /*0000*/ 	.byte	0x04, 0x37
        /*0002*/ 	.short	(.L_18 - .L_17)
.L_17:
        /*0004*/ 	.word	0x00000082


	//----- nvinfo : EIATTR_KPARAM_INFO
	.align		4
.L_18:
        /*0008*/ 	.byte	0x04, 0x17
        /*000a*/ 	.short	(.L_20 - .L_19)
.L_19:
        /*000c*/ 	.word	0x00000000
        /*0010*/ 	.short	0x0000
        /*0012*/ 	.short	0x0070
        /*0014*/ 	.byte	0x00, 0xf0, 0x01, 0x10


	//----- nvinfo : EIATTR_SPARSE_MMA_MASK
	.align		4
.L_20:
        /*0018*/ 	.byte	0x03, 0x50
        /*001a*/ 	.short	0x0000


	//----- nvinfo : EIATTR_MAXREG_COUNT
	.align		4
        /*001c*/ 	.byte	0x03, 0x1b
        /*001e*/ 	.short	0x00a8


	//----- nvinfo : EIATTR_NUM_BARRIERS
	.align		4
        /*0020*/ 	.byte	0x02, 0x4c
        /*0022*/ 	.byte	0x01
	.zero		1


	//----- nvinfo : EIATTR_ANNOTATIONS
	.align		4
        /*0024*/ 	.byte	0x04, 0x55
        /*0026*/ 	.short	(.L_22 - .L_21)


	//   ....[0]....
.L_21:
        /*0028*/ 	.word	0x00000001
        /*002c*/ 	.byte	0xb0, 0x05, 0x00, 0x00, 0x01, 0x00, 0x00, 0x00, 0xd0, 0x05, 0x00, 0x00, 0x01, 0x00, 0x00, 0x00
        /* <DEDUP_REMOVED lines=193> */
        /*0c4c*/ 	.byte	0xc0, 0x00, 0x01, 0x00


	//----- nvinfo : EIATTR_MERCURY_ISA_VERSION
	.align		4
.L_22:
        /*0c50*/ 	.byte	0x03, 0x5f
        /*0c52*/ 	.short	0x0101


	//----- nvinfo : EIATTR_INT_WARP_WIDE_INSTR_OFFSETS
	.align		4
        /*0c54*/ 	.byte	0x04, 0x31
        /*0c56*/ 	.short	(.L_24 - .L_23)


	//   ....[0]....
.L_23:
        /*0c58*/ 	.word	0x00000480


	//   ....[1]....
        /*0c5c*/ 	.word	0x00000490


	//   ....[2]....
        /*0c60*/ 	.word	0x000005c0


	//----- nvinfo : EIATTR_COOP_GROUP_MASK_REGIDS
	.align		4
.L_24:
        /*0c64*/ 	.byte	0x04, 0x29
        /*0c66*/ 	.short	(.L_26 - .L_25)


	//   ....[0]....
.L_25:
        /*0c68*/ 	.word	0xffffffff


	//   ....[1]....
        /*0c6c*/ 	.word	0xffffffff


	//   ....[2]....
        /*0c70*/ 	.word	0xffffffff


	//   ....[3]....
        /*0c74*/ 	.word	0xffffffff


	//   ....[4]....
        /*0c78*/ 	.word	0xffffffff


	//----- nvinfo : EIATTR_COOP_GROUP_INSTR_OFFSETS
	.align		4
.L_26:
        /*0c7c*/ 	.byte	0x04, 0x28
        /*0c7e*/ 	.short	(.L_28 - .L_27)


	//   ....[0]....
.L_27:
        /*0c80*/ 	.word	0x00000070


	//   ....[1]....
        /*0c84*/ 	.word	0x00000080


	//   ....[2]....
        /*0c88*/ 	.word	0x000001a0


	//   ....[3]....
        /*0c8c*/ 	.word	0x000003d0


	//   ....[4]....
        /*0c90*/ 	.word	0x00001310


	//----- nvinfo : EIATTR_REG_RECONFIG
	.align		4
.L_28:
        /*0c94*/ 	.byte	0x01, 0x54
	.zero		2


	//----- nvinfo : EIATTR_MBARRIER_INSTR_OFFSETS
	.align		4
        /*0c98*/ 	.byte	0x04, 0x39
        /*0c9a*/ 	.short	(.L_30 - .L_29)


	//   ....[0]....
.L_29:
        /*0c9c*/ 	.word	0x00000320
        /*0ca0*/ 	.word	0x000000ff
        /*0ca4*/ 	.word	0x00000000
        /*0ca8*/ 	.short	0x0100
        /*0caa*/ 	.byte	0x09
	.zero		1


	//   ....[1]....
        /*0cac*/ 	.word	0x00000330
        /*0cb0*/ 	.word	0x000000ff
        /*0cb4*/ 	.word	0x00000028
        /*0cb8*/ 	.short	0x0100
        /*0cba*/ 	.byte	0x09
	.zero		1


	//   ....[2]....
        /*0cbc*/ 	.word	0x00000340
        /*0cc0*/ 	.word	0x000000ff
        /*0cc4*/ 	.word	0x00000008
        /*0cc8*/ 	.short	0x0100
        /*0cca*/ 	.byte	0x09
	.zero		1


	//   ....[3]....
        /*0ccc*/ 	.word	0x00000350
        /*0cd0*/ 	.word	0x000000ff
        /*0cd4*/ 	.word	0x00000030
        /*0cd8*/ 	.short	0x0100
        /*0cda*/ 	.byte	0x09
	.zero		1


	//   ....[4]....
        /*0cdc*/ 	.word	0x00000360
        /*0ce0*/ 	.word	0x000000ff
        /*0ce4*/ 	.word	0x00000010
        /*0ce8*/ 	.short	0x0100
        /*0cea*/ 	.byte	0x09
	.zero		1


	//   ....[5]....
        /*0cec*/ 	.word	0x00000370
        /*0cf0*/ 	.word	0x000000ff
        /*0cf4*/ 	.word	0x00000038
        /*0cf8*/ 	.short	0x0100
        /*0cfa*/ 	.byte	0x09
	.zero		1


	//   ....[6]....
        /*0cfc*/ 	.word	0x00000380
        /*0d00*/ 	.word	0x000000ff
        /*0d04*/ 	.word	0x00000018
        /*0d08*/ 	.short	0x0100
        /*0d0a*/ 	.byte	0x09
	.zero		1


	//   ....[7]....
        /*0d0c*/ 	.word	0x00000390
        /*0d10*/ 	.word	0x000000ff
        /*0d14*/ 	.word	0x00000040
        /*0d18*/ 	.short	0x0100
        /*0d1a*/ 	.byte	0x09
	.zero		1


	//   ....[8]....
        /*0d1c*/ 	.word	0x000003a0
        /*0d20*/ 	.word	0x000000ff
        /*0d24*/ 	.word	0x00000020
        /*0d28*/ 	.short	0x0100
        /*0d2a*/ 	.byte	0x09
	.zero		1


	//   ....[9]....
        /*0d2c*/ 	.word	0x000003b0
        /*0d30*/ 	.word	0x000000ff
        /*0d34*/ 	.word	0x00000048
        /*0d38*/ 	.short	0x0100
        /*0d3a*/ 	.byte	0x09
	.zero		1


	//   ....[10]....
        /*0d3c*/ 	.word	0x000005f0
        /*0d40*/ 	.word	0x000000ff
        /*0d44*/ 	.word	0x00000060
        /*0d48*/ 	.short	0x0100
        /*0d4a*/ 	.byte	0x06
	.zero		1


	//   ....[11]....
        /*0d4c*/ 	.word	0x00000600
        /*0d50*/ 	.word	0x000000ff
        /*0d54*/ 	.word	0x00000068
        /*0d58*/ 	.short	0x0100
        /*0d5a*/ 	.byte	0x06
	.zero		1


	//   ....[12]....
        /*0d5c*/ 	.word	0x00001b20
        /*0d60*/ 	.word	0x000000ff
        /*0d64*/ 	.word	0x00000000
        /*0d68*/ 	.short	0x010a
        /*0d6a*/ 	.byte	0x06
	.zero		1


	//   ....[13]....
        /*0d6c*/ 	.word	0x00001b60
        /*0d70*/ 	.word	0x000000ff
        /*0d74*/ 	.word	0x00000000
        /*0d78*/ 	.short	0x010a
        /*0d7a*/ 	.byte	0x06
	.zero		1


	//   ....[14]....
        /*0d7c*/ 	.word	0x00002d70
        /*0d80*/ 	.word	0x000000ff
        /*0d84*/ 	.word	0x00000000
        /*0d88*/ 	.short	0x010a
        /*0d8a*/ 	.byte	0x09
	.zero		1


	//   ....[15]....
        /*0d8c*/ 	.word	0x00002db0
        /*0d90*/ 	.word	0x000000ff
        /*0d94*/ 	.word	0x00000000
        /*0d98*/ 	.short	0x010a
        /*0d9a*/ 	.byte	0x09
	.zero		1


	//   ....[16]....
        /*0d9c*/ 	.word	0x00003dd0
        /*0da0*/ 	.word	0x000000ff
        /*0da4*/ 	.word	0x00000000
        /*0da8*/ 	.short	0x0101
        /*0daa*/ 	.byte	0x08
	.zero		1


	//   ....[17]....
        /*0dac*/ 	.word	0x00004fa0
        /*0db0*/ 	.word	0x000000ff
        /*0db4*/ 	.word	0x00000000
        /*0db8*/ 	.short	0x0101
        /*0dba*/ 	.byte	0x08
	.zero		1


	//   ....[18]....
        /*0dbc*/ 	.word	0x0000f250
        /*0dc0*/ 	.word	0x0000000d
        /*0dc4*/ 	.word	0x00000028
        /*0dc8*/ 	.short	0x010a
        /*0dca*/ 	.byte	0x3f
	.zero		1


	//   ....[19]....
        /*0dcc*/ 	.word	0x0000f610
        /*0dd0*/ 	.word	0x00000004
        /*0dd4*/ 	.word	0x00000068
        /*0dd8*/ 	.short	0x0101
        /*0dda*/ 	.byte	0x3f
	.zero		1


	//   ....[20]....
        /*0ddc*/ 	.word	0x0000fd80
        /*0de0*/ 	.word	0x00000007
        /*0de4*/ 	.word	0x00000000
        /*0de8*/ 	.short	0x010a
        /*0dea*/ 	.byte	0x3f
	.zero		1


	//   ....[21]....
        /*0dec*/ 	.word	0x0000fe00
        /*0df0*/ 	.word	0x00000009
        /*0df4*/ 	.word	0x00000000
        /*0df8*/ 	.short	0x010a
        /*0dfa*/ 	.byte	0x3f
	.zero		1


	//   ....[22]....
        /*0dfc*/ 	.word	0x0000fe90
        /*0e00*/ 	.word	0x00000006
        /*0e04*/ 	.word	0x00000000
        /*0e08*/ 	.short	0x010a
        /*0e0a*/ 	.byte	0x3f
	.zero		1


	//   ....[23]....
        /*0e0c*/ 	.word	0x0000ff20
        /*0e10*/ 	.word	0x00000009
        /*0e14*/ 	.word	0x00000000
        /*0e18*/ 	.short	0x010a
        /*0e1a*/ 	.byte	0x3f
	.zero		1


	//   ....[24]....
        /*0e1c*/ 	.word	0x0000ffb0
        /*0e20*/ 	.word	0x00000003
        /*0e24*/ 	.word	0x00000000
        /*0e28*/ 	.short	0x010a
        /*0e2a*/ 	.byte	0x3f
	.zero		1


	//   ....[25]....
        /*0e2c*/ 	.word	0x00010020
        /*0e30*/ 	.word	0x00000003
        /*0e34*/ 	.word	0x00000000
        /*0e38*/ 	.short	0x010a
        /*0e3a*/ 	.byte	0x3f
	.zero		1


	//   ....[26]....
        /*0e3c*/ 	.word	0x00010090
        /*0e40*/ 	.word	0x00000000
        /*0e44*/ 	.word	0x00000000
        /*0e48*/ 	.short	0x010a
        /*0e4a*/ 	.byte	0x3f
	.zero		1


	//   ....[27]....
        /*0e4c*/ 	.word	0x00010170
        /*0e50*/ 	.word	0x0000000d
        /*0e54*/ 	.word	0x00000028
        /*0e58*/ 	.short	0x010a
        /*0e5a*/ 	.byte	0x3f
	.zero		1


	//   ....[28]....
        /*0e5c*/ 	.word	0x00010250
        /*0e60*/ 	.word	0x00000007
        /*0e64*/ 	.word	0x00000000
        /*0e68*/ 	.short	0x010a
        /*0e6a*/ 	.byte	0x3f
	.zero		1


	//   ....[29]....
        /*0e6c*/ 	.word	0x000102a0
        /*0e70*/ 	.word	0x00000009
        /*0e74*/ 	.word	0x00000000
        /*0e78*/ 	.short	0x010a
        /*0e7a*/ 	.byte	0x3f
	.zero		1


	//   ....[30]....
        /*0e7c*/ 	.word	0x000102f0
        /*0e80*/ 	.word	0x00000006
        /*0e84*/ 	.word	0x00000000
        /*0e88*/ 	.short	0x010a
        /*0e8a*/ 	.byte	0x3f
	.zero		1


	//   ....[31]....
        /*0e8c*/ 	.word	0x00010340
        /*0e90*/ 	.word	0x00000009
        /*0e94*/ 	.word	0x00000000
        /*0e98*/ 	.short	0x010a
        /*0e9a*/ 	.byte	0x3f
	.zero		1


	//----- nvinfo : EIATTR_NUM_MBARRIERS
	.align		4
.L_30:
        /*0e9c*/ 	.byte	0x03, 0x38
        /*0e9e*/ 	.short	0x000c


	//----- nvinfo : EIATTR_EXIT_INSTR_OFFSETS
	.align		4
        /*0ea0*/ 	.byte	0x04, 0x1c
        /*0ea2*/ 	.short	(.L_32 - .L_31)


	//   ....[0]....
.L_31:
        /*0ea4*/ 	.word	0x00000660


	//   ....[1]....
        /*0ea8*/ 	.word	0x00000fb0


	//   ....[2]....
        /*0eac*/ 	.word	0x0000e890


	//   ....[3]....
        /*0eb0*/ 	.word	0x0000eee0


	//   ....[4]....
        /*0eb4*/ 	.word	0x00010000


	//----- nvinfo : EIATTR_MAX_THREADS
	.align		4
.L_32:
        /*0eb8*/ 	.byte	0x04, 0x05
        /*0eba*/ 	.short	(.L_34 - .L_33)
.L_33:
        /*0ebc*/ 	.word	0x00000180
        /*0ec0*/ 	.word	0x00000001
        /*0ec4*/ 	.word	0x00000001


	//----- nvinfo : EIATTR_CRS_STACK_SIZE
	.align		4
.L_34:
        /*0ec8*/ 	.byte	0x04, 0x1e
        /*0eca*/ 	.short	(.L_36 - .L_35)
.L_35:
        /*0ecc*/ 	.word	0x00000000


	//----- nvinfo : EIATTR_CBANK_PARAM_SIZE
	.align		4
.L_36:
        /*0ed0*/ 	.byte	0x03, 0x19
        /*0ed2*/ 	.short	0x0470


	//----- nvinfo : EIATTR_PARAM_CBANK
	.align		4
        /*0ed4*/ 	.byte	0x04, 0x0a
        /*0ed6*/ 	.short	(.L_38 - .L_37)
	.align		4
.L_37:
        /*0ed8*/ 	.word	index@(.nv.constant0._ZN7cutlass13device_kernelINS_4gemm6kernel13GemmUniversalIN4cute5tupleIJiiiiEEENS1_10collective13CollectiveMmaINS1_37MainloopSm90TmaGmmaWarpSpecializedFP8ILi5ENS5_IJNS4_1CILi1EEESB_SB_EEENS1_35KernelTmaWarpSpecializedCooperativeEEENS5_IJNSA_ILi128EEENSA_ILi256EEENSA_ILi64EEEEEENS_12float_e4m3_tENS5_IJlSB_lEEESJ_SK_NS4_8TiledMMAINS4_8MMA_AtomIJNS4_4SM904GMMA31MMA_64x256x32_F32E4M3E4M3_SS_TNILNSO_7ScaleInE1ELSQ_1EEEEEENS4_6LayoutINS5_IJNSA_ILi2EEESB_SB_EEENS5_IJSB_NSA_ILi0EEESW_EEEEENS5_IJNS4_10UnderscoreESZ_SZ_EEEEENS4_13SM90_TMA_LOADENS4_14ComposedLayoutINS4_7SwizzleILi2ELi4ELi3EEENS4_18smem_ptr_flag_bitsILi8EEENST_INS5_IJNSA_ILi8EEESH_EEENS5_IJSH_SB_EEEEEEEvNS4_8identityES12_S1C_vS1D_EENS_8epilogue10collective6detail29Sm90TmaWarpSpecializedAdapterINS1G_15DefaultEpilogueISJ_SK_SK_NS1F_6thread17LinearCombinationISJ_Li1EffLNS1K_9ScaleType4KindE0ELNS_15FloatRoundStyleE2ESJ_EENS1_15EpilogueDefaultEEEEEvvEEEEvNT_6ParamsE)
        /*0edc*/ 	.short	0x0210
        /*0ede*/ 	.short	0x0470


	//----- nvinfo : EIATTR_SW_WAR
	.align		4
.L_38:
        /*0ee0*/ 	.byte	0x04, 0x36
        /*0ee2*/ 	.short	(.L_40 - .L_39)
.L_39:
        /*0ee4*/ 	.word	0x00000008
.L_40:


//--------------------- .nv.callgraph             --------------------------
	.section	.nv.callgraph,"",@"SHT_CUDA_CALLGRAPH"
	.align	4
	.sectionentsize	8
	.align		4
        /*0000*/ 	.word	0x00000000
	.align		4
        /*0004*/ 	.word	0xffffffff
	.align		4
        /*0008*/ 	.word	0x00000000
	.align		4
        /*000c*/ 	.word	0xfffffffe
	.align		4
        /*0010*/ 	.word	0x00000000
	.align		4
        /*0014*/ 	.word	0xfffffffd
	.align		4
        /*0018*/ 	.word	0x00000000
	.align		4
        /*001c*/ 	.word	0xfffffffc


//--------------------- .nv.constant4             --------------------------
	.section	.nv.constant4,"a",@progbits
	.align	8
	.align		8
.nv.constant4:
        /*0000*/ 	.dword	_ZN39_INTERNAL_edf21db7_4_k_cu_b2bdac26_47874cuda3std3__45__cpo5beginE
	.align		8
        /*0008*/ 	.dword	_ZN39_INTERNAL_edf21db7_4_k_cu_b2bdac26_47874cuda3std3__45__cpo3endE
	.align		8
        /*0010*/ 	.dword	_ZN39_INTERNAL_edf21db7_4_k_cu_b2bdac26_47874cuda3std3__45__cpo6cbeginE
	.align		8
        /*0018*/ 	.dword	_ZN39_INTERNAL_edf21db7_4_k_cu_b2bdac26_47874cuda3std3__45__cpo4cendE
	.align		8
        /*0020*/ 	.dword	_ZN39_INTERNAL_edf21db7_4_k_cu_b2bdac26_47874cuda3std3__441_GLOBAL__N__edf21db7_4_k_cu_b2bdac26_47876ignoreE
	.align		8
        /*0028*/ 	.dword	_ZN39_INTERNAL_edf21db7_4_k_cu_b2bdac26_47874cuda3std3__419piecewise_constructE
	.align		8
        /*0030*/ 	.dword	_ZN39_INTERNAL_edf21db7_4_k_cu_b2bdac26_47874cuda3std3__48in_placeE
	.align		8
        /*0038*/ 	.dword	_ZN39_INTERNAL_edf21db7_4_k_cu_b2bdac26_47874cuda3std6ranges3__45__cpo4swapE
	.align		8
        /*0040*/ 	.dword	_ZN39_INTERNAL_edf21db7_4_k_cu_b2bdac26_47874cuda3std6ranges3__45__cpo9iter_moveE
	.align		8
        /*0048*/ 	.dword	_ZN39_INTERNAL_edf21db7_4_k_cu_b2bdac26_47874cute7productE
	.align		8
        /*0050*/ 	.dword	_ZN39_INTERNAL_edf21db7_4_k_cu_b2bdac26_47874cute1_E


//--------------------- .text._ZN7cutlass13device_kernelINS_4gemm6kernel13GemmUniversalIN4cute5tupleIJiiiiEEENS1_10collective13CollectiveMmaINS1_37MainloopSm90TmaGmmaWarpSpecializedFP8ILi5ENS5_IJNS4_1CILi1EEESB_SB_EEENS1_35KernelTmaWarpSpecializedCooperativeEEENS5_IJNSA_ILi128EEENSA_ILi256EEENSA_ILi64EEEEEENS_12float_e4m3_tENS5_IJlSB_lEEESJ_SK_NS4_8TiledMMAINS4_8MMA_AtomIJNS4_4SM904GMMA31MMA_64x256x32_F32E4M3E4M3_SS_TNILNSO_7ScaleInE1ELSQ_1EEEEEENS4_6LayoutINS5_IJNSA_ILi2EEESB_SB_EEENS5_IJSB_NSA_ILi0EEESW_EEEEENS5_IJNS4_10UnderscoreESZ_SZ_EEEEENS4_13SM90_TMA_LOADENS4_14ComposedLayoutINS4_7SwizzleILi2ELi4ELi3EEENS4_18smem_ptr_flag_bitsILi8EEENST_INS5_IJNSA_ILi8EEESH_EEENS5_IJSH_SB_EEEEEEEvNS4_8identityES12_S1C_vS1D_EENS_8epilogue10collective6detail29Sm90TmaWarpSpecializedAdapterINS1G_15DefaultEpilogueISJ_SK_SK_NS1F_6thread17LinearCombinationISJ_Li1EffLNS1K_9ScaleType4KindE0ELNS_15FloatRoundStyleE2ESJ_EENS1_15EpilogueDefaultEEEEEvvEEEEvNT_6ParamsE --------------------------
	.section	.text._ZN7cutlass13device_kernelINS_4gemm6kernel13GemmUniversalIN4cute5tupleIJiiiiEEENS1_10collective13CollectiveMmaINS1_37MainloopSm90TmaGmmaWarpSpecializedFP8ILi5ENS5_IJNS4_1CILi1EEESB_SB_EEENS1_35KernelTmaWarpSpecializedCooperativeEEENS5_IJNSA_ILi128EEENSA_ILi256EEENSA_ILi64EEEEEENS_12float_e4m3_tENS5_IJlSB_lEEESJ_SK_NS4_8TiledMMAINS4_8MMA_AtomIJNS4_4SM904GMMA31MMA_64x256x32_F32E4M3E4M3_SS_TNILNSO_7ScaleInE1ELSQ_1EEEEEENS4_6LayoutINS5_IJNSA_ILi2EEESB_SB_EEENS5_IJSB_NSA_ILi0EEESW_EEEEENS5_IJNS4_10UnderscoreESZ_SZ_EEEEENS4_13SM90_TMA_LOADENS4_14ComposedLayoutINS4_7SwizzleILi2ELi4ELi3EEENS4_18smem_ptr_flag_bitsILi8EEENST_INS5_IJNSA_ILi8EEESH_EEENS5_IJSH_SB_EEEEEEEvNS4_8identityES12_S1C_vS1D_EENS_8epilogue10collective6detail29Sm90TmaWarpSpecializedAdapterINS1G_15DefaultEpilogueISJ_SK_SK_NS1F_6thread17LinearCombinationISJ_Li1EffLNS1K_9ScaleType4KindE0ELNS_15FloatRoundStyleE2ESJ_EENS1_15EpilogueDefaultEEEEEvvEEEEvNT_6ParamsE,"ax",@progbits
	.align	128
.text._ZN7cutlass13device_kernelINS_4gemm6kernel13GemmUniversalIN4cute5tupleIJiiiiEEENS1_10collective13CollectiveMmaINS1_37MainloopSm90TmaGmmaWarpSpecializedFP8ILi5ENS5_IJNS4_1CILi1EEESB_SB_EEENS1_35KernelTmaWarpSpecializedCooperativeEEENS5_IJNSA_ILi128EEENSA_ILi256EEENSA_ILi64EEEEEENS_12float_e4m3_tENS5_IJlSB_lEEESJ_SK_NS4_8TiledMMAINS4_8MMA_AtomIJNS4_4SM904GMMA31MMA_64x256x32_F32E4M3E4M3_SS_TNILNSO_7ScaleInE1ELSQ_1EEEEEENS4_6LayoutINS5_IJNSA_ILi2EEESB_SB_EEENS5_IJSB_NSA_ILi0EEESW_EEEEENS5_IJNS4_10UnderscoreESZ_SZ_EEEEENS4_13SM90_TMA_LOADENS4_14ComposedLayoutINS4_7SwizzleILi2ELi4ELi3EEENS4_18smem_ptr_flag_bitsILi8EEENST_INS5_IJNSA_ILi8EEESH_EEENS5_IJSH_SB_EEEEEEEvNS4_8identityES12_S1C_vS1D_EENS_8epilogue10collective6detail29Sm90TmaWarpSpecializedAdapterINS1G_15DefaultEpilogueISJ_SK_SK_NS1F_6thread17LinearCombinationISJ_Li1EffLNS1K_9ScaleType4KindE0ELNS_15FloatRoundStyleE2ESJ_EENS1_15EpilogueDefaultEEEEEvvEEEEvNT_6ParamsE:
        .type           _ZN7cutlass13device_kernelINS_4gemm6kernel13GemmUniversalIN4cute5tupleIJiiiiEEENS1_10collective13CollectiveMmaINS1_37MainloopSm90TmaGmmaWarpSpecializedFP8ILi5ENS5_IJNS4_1CILi1EEESB_SB_EEENS1_35KernelTmaWarpSpecializedCooperativeEEENS5_IJNSA_ILi128EEENSA_ILi256EEENSA_ILi64EEEEEENS_12float_e4m3_tENS5_IJlSB_lEEESJ_SK_NS4_8TiledMMAINS4_8MMA_AtomIJNS4_4SM904GMMA31MMA_64x256x32_F32E4M3E4M3_SS_TNILNSO_7ScaleInE1ELSQ_1EEEEEENS4_6LayoutINS5_IJNSA_ILi2EEESB_SB_EEENS5_IJSB_NSA_ILi0EEESW_EEEEENS5_IJNS4_10UnderscoreESZ_SZ_EEEEENS4_13SM90_TMA_LOADENS4_14ComposedLayoutINS4_7SwizzleILi2ELi4ELi3EEENS4_18smem_ptr_flag_bitsILi8EEENST_INS5_IJNSA_ILi8EEESH_EEENS5_IJSH_SB_EEEEEEEvNS4_8identityES12_S1C_vS1D_EENS_8epilogue10collective6detail29Sm90TmaWarpSpecializedAdapterINS1G_15DefaultEpilogueISJ_SK_SK_NS1F_6thread17LinearCombinationISJ_Li1EffLNS1K_9ScaleType4KindE0ELNS_15FloatRoundStyleE2ESJ_EENS1_15EpilogueDefaultEEEEEvvEEEEvNT_6ParamsE,@function
        .size           _ZN7cutlass13device_kernelINS_4gemm6kernel13GemmUniversalIN4cute5tupleIJiiiiEEENS1_10collective13CollectiveMmaINS1_37MainloopSm90TmaGmmaWarpSpecializedFP8ILi5ENS5_IJNS4_1CILi1EEESB_SB_EEENS1_35KernelTmaWarpSpecializedCooperativeEEENS5_IJNSA_ILi128EEENSA_ILi256EEENSA_ILi64EEEEEENS_12float_e4m3_tENS5_IJlSB_lEEESJ_SK_NS4_8TiledMMAINS4_8MMA_AtomIJNS4_4SM904GMMA31MMA_64x256x32_F32E4M3E4M3_SS_TNILNSO_7ScaleInE1ELSQ_1EEEEEENS4_6LayoutINS5_IJNSA_ILi2EEESB_SB_EEENS5_IJSB_NSA_ILi0EEESW_EEEEENS5_IJNS4_10UnderscoreESZ_SZ_EEEEENS4_13SM90_TMA_LOADENS4_14ComposedLayoutINS4_7SwizzleILi2ELi4ELi3EEENS4_18smem_ptr_flag_bitsILi8EEENST_INS5_IJNSA_ILi8EEESH_EEENS5_IJSH_SB_EEEEEEEvNS4_8identityES12_S1C_vS1D_EENS_8epilogue10collective6detail29Sm90TmaWarpSpecializedAdapterINS1G_15DefaultEpilogueISJ_SK_SK_NS1F_6thread17LinearCombinationISJ_Li1EffLNS1K_9ScaleType4KindE0ELNS_15FloatRoundStyleE2ESJ_EENS1_15EpilogueDefaultEEEEEvvEEEEvNT_6ParamsE,(.L_x_331 - _ZN7cutlass13device_kernelINS_4gemm6kernel13GemmUniversalIN4cute5tupleIJiiiiEEENS1_10collective13CollectiveMmaINS1_37MainloopSm90TmaGmmaWarpSpecializedFP8ILi5ENS5_IJNS4_1CILi1EEESB_SB_EEENS1_35KernelTmaWarpSpecializedCooperativeEEENS5_IJNSA_ILi128EEENSA_ILi256EEENSA_ILi64EEEEEENS_12float_e4m3_tENS5_IJlSB_lEEESJ_SK_NS4_8TiledMMAINS4_8MMA_AtomIJNS4_4SM904GMMA31MMA_64x256x32_F32E4M3E4M3_SS_TNILNSO_7ScaleInE1ELSQ_1EEEEEENS4_6LayoutINS5_IJNSA_ILi2EEESB_SB_EEENS5_IJSB_NSA_ILi0EEESW_EEEEENS5_IJNS4_10UnderscoreESZ_SZ_EEEEENS4_13SM90_TMA_LOADENS4_14ComposedLayoutINS4_7SwizzleILi2ELi4ELi3EEENS4_18smem_ptr_flag_bitsILi8EEENST_INS5_IJNSA_ILi8EEESH_EEENS5_IJSH_SB_EEEEEEEvNS4_8identityES12_S1C_vS1D_EENS_8epilogue10collective6detail29Sm90TmaWarpSpecializedAdapterINS1G_15DefaultEpilogueISJ_SK_SK_NS1F_6thread17LinearCombinationISJ_Li1EffLNS1K_9ScaleType4KindE0ELNS_15FloatRoundStyleE2ESJ_EENS1_15EpilogueDefaultEEEEEvvEEEEvNT_6ParamsE)
        .other          _ZN7cutlass13device_kernelINS_4gemm6kernel13GemmUniversalIN4cute5tupleIJiiiiEEENS1_10collective13CollectiveMmaINS1_37MainloopSm90TmaGmmaWarpSpecializedFP8ILi5ENS5_IJNS4_1CILi1EEESB_SB_EEENS1_35KernelTmaWarpSpecializedCooperativeEEENS5_IJNSA_ILi128EEENSA_ILi256EEENSA_ILi64EEEEEENS_12float_e4m3_tENS5_IJlSB_lEEESJ_SK_NS4_8TiledMMAINS4_8MMA_AtomIJNS4_4SM904GMMA31MMA_64x256x32_F32E4M3E4M3_SS_TNILNSO_7ScaleInE1ELSQ_1EEEEEENS4_6LayoutINS5_IJNSA_ILi2EEESB_SB_EEENS5_IJSB_NSA_ILi0EEESW_EEEEENS5_IJNS4_10UnderscoreESZ_SZ_EEEEENS4_13SM90_TMA_LOADENS4_14ComposedLayoutINS4_7SwizzleILi2ELi4ELi3EEENS4_18smem_ptr_flag_bitsILi8EEENST_INS5_IJNSA_ILi8EEESH_EEENS5_IJSH_SB_EEEEEEEvNS4_8identityES12_S1C_vS1D_EENS_8epilogue10collective6detail29Sm90TmaWarpSpecializedAdapterINS1G_15DefaultEpilogueISJ_SK_SK_NS1F_6thread17LinearCombinationISJ_Li1EffLNS1K_9ScaleType4KindE0ELNS_15FloatRoundStyleE2ESJ_EENS1_15EpilogueDefaultEEEEEvvEEEEvNT_6ParamsE,@"STO_CUDA_ENTRY STV_DEFAULT"
_ZN7cutlass13device_kernelINS_4gemm6kernel13GemmUniversalIN4cute5tupleIJiiiiEEENS1_10collective13CollectiveMmaINS1_37MainloopSm90TmaGmmaWarpSpecializedFP8ILi5ENS5_IJNS4_1CILi1EEESB_SB_EEENS1_35KernelTmaWarpSpecializedCooperativeEEENS5_IJNSA_ILi128EEENSA_ILi256EEENSA_ILi64EEEEEENS_12float_e4m3_tENS5_IJlSB_lEEESJ_SK_NS4_8TiledMMAINS4_8MMA_AtomIJNS4_4SM904GMMA31MMA_64x256x32_F32E4M3E4M3_SS_TNILNSO_7ScaleInE1ELSQ_1EEEEEENS4_6LayoutINS5_IJNSA_ILi2EEESB_SB_EEENS5_IJSB_NSA_ILi0EEESW_EEEEENS5_IJNS4_10UnderscoreESZ_SZ_EEEEENS4_13SM90_TMA_LOADENS4_14ComposedLayoutINS4_7SwizzleILi2ELi4ELi3EEENS4_18smem_ptr_flag_bitsILi8EEENST_INS5_IJNSA_ILi8EEESH_EEENS5_IJSH_SB_EEEEEEEvNS4_8identityES12_S1C_vS1D_EENS_8epilogue10collective6detail29Sm90TmaWarpSpecializedAdapterINS1G_15DefaultEpilogueISJ_SK_SK_NS1F_6thread17LinearCombinationISJ_Li1EffLNS1K_9ScaleType4KindE0ELNS_15FloatRoundStyleE2ESJ_EENS1_15EpilogueDefaultEEEEEvvEEEEvNT_6ParamsE:
[----:B------:R-:W0:Y:S02]  /*0000*/  LDC R1, c[0x0][0x28] ;  /* 0x00000a00ff017b82 */ /* 0x000e240000000800 */
[----:B0-----:R-:W-:Y:S01]  /*0010*/  VIADD R1, R1, 0xffffff00 ;  /* 0xffffff0001017836 */ /* 0x001fe20000000000 */
[----:B------:R-:W0:Y:S01]  /*0020*/  S2R R2, SR_TID.X ;  /* 0x0000000000027919 */ /* 0x000e220000002100 */
[----:B------:R-:W-:Y:S01]  /*0030*/  ELECT P0, URZ, PT ;  /* 0x00000000003f782f */ /* 0x000fe20003800000 */
[----:B------:R-:W-:Y:S01]  /*0040*/  BSSY B0, `(.L_x_0) ;  /* 0x0000015000007945 */ /* 0x000fe20003800000 */
[--C-:B0-----:R-:W-:Y:S02]  /*0050*/  SHF.R.U32.HI R0, RZ, 0x5, R2.reuse ;  /* 0x00000005ff007819 */ /* 0x101fe40000011602 */
[----:B------:R-:W-:-:S03]  /*0060*/  SHF.R.U32.HI R2, RZ, 0x7, R2 ;  /* 0x00000007ff027819 */ /* 0x000fc60000011602 */
[----:B------:R-:W0:Y:S04]  /*0070*/  SHFL.IDX PT, R3, R0, RZ, 0x1f ;  /* 0x00001fff00037589 */ /* 0x000e2800000e0000 */
[----:B------:R-:W1:Y:S01]  /*0080*/  SHFL.IDX PT, R2, R2, RZ, 0x1f ;  /* 0x00001fff02027589 */ /* 0x000e6200000e0000 */
[----:B0-----:R-:W-:Y:S02]  /*0090*/  R2UR UR4, R3 ;  /* 0x00000000030472ca */ /* 0x001fe400000e0000 */
[----:B-1----:R-:W-:-:S11]  /*00a0*/  R2UR UR6, R2 ;  /* 0x00000000020672ca */ /* 0x002fd600000e0000 */
[----:B------:R-:W-:Y:S02]  /*00b0*/  USHF.R.S32.HI UR5, URZ, 0x1f, UR4 ;  /* 0x0000001f3f057899 */ /* 0x000fe40008011404 */
[----:B------:R-:W-:Y:S02]  /*00c0*/  ISETP.NE.OR P0, PT, RZ, UR4, !P0 ;  /* 0x00000004ff007c0c */ /* 0x000fe4000c705670 */
[----:B------:R-:W-:-:S04]  /*00d0*/  ULEA.HI UR5, UR5, UR4, URZ, 0x2 ;  /* 0x0000000405057291 */ /* 0x000fc8000f8f103f */
[----:B------:R-:W-:-:S04]  /*00e0*/  ULOP3.LUT UR5, UR5, 0xfffffffc, URZ, 0xc0, !UPT ;  /* 0xfffffffc05057892 */ /* 0x000fc8000f8ec03f */
[----:B------:R-:W-:-:S03]  /*00f0*/  UIADD3 UR8, UR4, -UR5, URZ ;  /* 0x8000000504087290 */ /* 0x000fc6000fffe03f */
[----:B------:R-:W-:Y:S09]  /*0100*/  @P0 BRA `(.L_x_1) ;  /* 0x0000000000200947 */ /* 0x000ff20003800000 */
[----:B------:R-:W-:Y:S02]  /*0110*/  ULDC.64 UR4, c[0x0][0x198] ;  /* 0x0000660000047ab9 */ /* 0x000fe40000000a00 */
[----:B------:R-:W-:Y:S02]  /*0120*/  UIADD3 UR10, UP0, UR4, 0xf0, URZ ;  /* 0x000000f0040a7890 */ /* 0x000fe4000ff1e03f */
[----:B------:R-:W-:Y:S02]  /*0130*/  UIADD3 UR4, UP1, UR4, 0x1f0, URZ ;  /* 0x000001f004047890 */ /* 0x000fe4000ff3e03f */
[----:B------:R-:W-:Y:S02]  /*0140*/  UIADD3.X UR11, URZ, UR5, URZ, UP0, !UPT ;  /* 0x000000053f0b7290 */ /* 0x000fe400087fe43f */
[----:B------:R-:W-:-:S07]  /*0150*/  UIADD3.X UR5, URZ, UR5, URZ, UP1, !UPT ;  /* 0x000000053f057290 */ /* 0x000fce0008ffe43f */
[----:B------:R0:W-:Y:S02]  /*0160*/  UTMACCTL.PF [UR10] ;  /* 0x000000000a0079b9 */ /* 0x0001e40008040000 */
[----:B------:R0:W-:Y:S02]  /*0170*/  UTMACCTL.PF [UR4] ;  /* 0x00000000040079b9 */ /* 0x0001e40008040000 */
[----:B0-----:R-:W-:Y:S01]  /*0180*/  NOP ;  /* 0x0000000000007918 */ /* 0x001fe20000000000 */
.L_x_1:
[----:B------:R-:W-:Y:S05]  /*0190*/  BSYNC B0 ;  /* 0x0000000000007941 */ /* 0x000fea0003800000 */
.L_x_0:
[----:B------:R-:W0:Y:S01]  /*01a0*/  SHFL.IDX PT, R2, R0, RZ, 0x1f ;  /* 0x00001fff00027589 */ /* 0x000e2200000e0000 */
[----:B------:R-:W-:Y:S01]  /*01b0*/  UISETP.NE.AND UP0, UPT, UR8, 0x3, UPT ;  /* 0x000000030800788c */ /* 0x000fe2000bf05270 */
[----:B------:R-:W-:Y:S01]  /*01c0*/  ISETP.NE.AND P1, PT, RZ, UR6, PT ;  /* 0x00000006ff007c0c */ /* 0x000fe2000bf25270 */
[----:B------:R-:W-:Y:S02]  /*01d0*/  UIADD3 UR10, UR6, -0x1, URZ ;  /* 0xffffffff060a7890 */ /* 0x000fe4000fffe03f */
[----:B------:R-:W-:Y:S02]  /*01e0*/  UISETP.EQ.OR UP0, UPT, UR8, URZ, !UP0 ;  /* 0x0000003f0800728c */ /* 0x000fe4000c702670 */
[----:B------:R-:W-:Y:S02]  /*01f0*/  UISETP.GE.U32.AND UP1, UPT, UR10, 0x2, UPT ;  /* 0x000000020a00788c */ /* 0x000fe4000bf26070 */
[----:B------:R-:W-:-:S04]  /*0200*/  UISETP.EQ.AND UP0, UPT, UR6, URZ, UP0 ;  /* 0x0000003f0600728c */ /* 0x000fc80008702270 */
[----:B------:R-:W-:-:S04]  /*0210*/  USEL UR13, URZ, 0x1, !UP0 ;  /* 0x000000013f0d7887 */ /* 0x000fc8000c000000 */
[----:B------:R-:W-:Y:S01]  /*0220*/  USEL UR13, UR13, 0x2, UP1 ;  /* 0x000000020d0d7887 */ /* 0x000fe20008800000 */
[----:B0-----:R-:W-:-:S13]  /*0230*/  ISETP.NE.AND P0, PT, R2, RZ, PT ;  /* 0x000000ff0200720c */ /* 0x001fda0003f05270 */
[----:B------:R-:W-:Y:S05]  /*0240*/  @P0 BRA `(.L_x_2) ;  /* 0x0000000000600947 */ /* 0x000fea0003800000 */
[----:B------:R-:W0:Y:S01]  /*0250*/  S2UR UR9, SR_CgaCtaId ;  /* 0x00000000000979c3 */ /* 0x000e220000008800 */
[----:B------:R-:W-:Y:S01]  /*0260*/  UMOV UR4, 0x400 ;  /* 0x0000040000047882 */ /* 0x000fe20000000000 */
[----:B------:R-:W-:Y:S01]  /*0270*/  UMOV UR5, 0x1 ;  /* 0x0000000100057882 */ /* 0x000fe20000000000 */
[----:B------:R-:W-:Y:S01]  /*0280*/  UMOV UR6, 0x100 ;  /* 0x0000010000067882 */ /* 0x000fe20000000000 */
[----:B------:R-:W-:Y:S01]  /*0290*/  ELECT P0, URZ, PT ;  /* 0x00000000003f782f */ /* 0x000fe20003800000 */
[----:B------:R-:W-:-:S04]  /*02a0*/  UIADD3 UR6, -UR6, 0x100000, URZ ;  /* 0x0010000006067890 */ /* 0x000fc8000fffe13f */
[----:B------:R-:W-:Y:S02]  /*02b0*/  USHF.L.U32 UR7, UR6, 0xb, URZ ;  /* 0x0000000b06077899 */ /* 0x000fe4000800063f */
[----:B------:R-:W-:Y:S02]  /*02c0*/  USHF.L.U32 UR6, UR6, 0x1, URZ ;  /* 0x0000000106067899 */ /* 0x000fe4000800063f */
[----:B0-----:R-:W-:Y:S02]  /*02d0*/  ULEA UR9, UR9, UR4, 0x18 ;  /* 0x0000000409097291 */ /* 0x001fe4000f8ec03f */
[----:B------:R-:W-:-:S04]  /*02e0*/  UIADD3 UR4, -UR5, 0x100000, URZ ;  /* 0x0010000005047890 */ /* 0x000fc8000fffe13f */
[----:B------:R-:W-:Y:S02]  /*02f0*/  USHF.L.U32 UR5, UR4, 0xb, URZ ;  /* 0x0000000b04057899 */ /* 0x000fe4000800063f */
[----:B------:R-:W-:Y:S01]  /*0300*/  USHF.L.U32 UR4, UR4, 0x1, URZ ;  /* 0x0000000104047899 */ /* 0x000fe2000800063f */
[----:B------:R-:W0:Y:S11]  /*0310*/  FENCE.VIEW.ASYNC.S ;  /* 0x00000000000073c6 */ /* 0x000e360000000000 */
[----:B0-----:R0:W1:Y:S01]  /*0320*/  SYNCS.EXCH.64 URZ, [UR9], UR4 ;  /* 0x00000004093f75b2 */ /* 0x0010620008000100 */
[----:B------:R0:W2:Y:S01]  /*0330*/  SYNCS.EXCH.64 URZ, [UR9+0x28], UR6 ;  /* 0x00002806093f75b2 */ /* 0x0000a20008000100 */
[----:B------:R0:W3:Y:S01]  /*0340*/  SYNCS.EXCH.64 URZ, [UR9+0x8], UR4 ;  /* 0x00000804093f75b2 */ /* 0x0000e20008000100 */
[----:B------:R0:W4:Y:S01]  /*0350*/  SYNCS.EXCH.64 URZ, [UR9+0x30], UR6 ;  /* 0x00003006093f75b2 */ /* 0x0001220008000100 */
[----:B------:R0:W0:Y:S01]  /*0360*/  SYNCS.EXCH.64 URZ, [UR9+0x10], UR4 ;  /* 0x00001004093f75b2 */ /* 0x0000220008000100 */
[----:B------:R0:W0:Y:S01]  /*0370*/  SYNCS.EXCH.64 URZ, [UR9+0x38], UR6 ;  /* 0x00003806093f75b2 */ /* 0x0000220008000100 */
[----:B------:R0:W0:Y:S01]  /*0380*/  SYNCS.EXCH.64 URZ, [UR9+0x18], UR4 ;  /* 0x00001804093f75b2 */ /* 0x0000220008000100 */
[----:B------:R0:W0:Y:S01]  /*0390*/  SYNCS.EXCH.64 URZ, [UR9+0x40], UR6 ;  /* 0x00004006093f75b2 */ /* 0x0000220008000100 */
[----:B------:R0:W0:Y:S01]  /*03a0*/  SYNCS.EXCH.64 URZ, [UR9+0x20], UR4 ;  /* 0x00002004093f75b2 */ /* 0x0000220008000100 */
[----:B------:R0:W0:Y:S01]  /*03b0*/  SYNCS.EXCH.64 URZ, [UR9+0x48], UR6 ;  /* 0x00004806093f75b2 */ /* 0x0000220008000100 */
[----:B------:R-:W-:Y:S01]  /*03c0*/  NOP ;  /* 0x0000000000007918 */ /* 0x000fe20000000000 */
.L_x_2:
[----:B------:R-:W5:Y:S01]  /*03d0*/  SHFL.IDX PT, R0, R0, RZ, 0x1f ;  /* 0x00001fff00007589 */ /* 0x000f6200000e0000 */
[----:B------:R-:W1:Y:S01]  /*03e0*/  LDC R2, c[0x0][0x65c] ;  /* 0x00019700ff027b82 */ /* 0x000e620000000800 */
[----:B------:R-:W-:Y:S01]  /*03f0*/  ELECT P0, URZ, PT ;  /* 0x00000000003f782f */ /* 0x000fe20003800000 */
[----:B------:R-:W-:Y:S01]  /*0400*/  IMAD.MOV.U32 R3, RZ, RZ, RZ ;  /* 0x000000ffff037224 */ /* 0x000fe200078e00ff */
[----:B0-----:R-:W-:Y:S01]  /*0410*/  UMOV UR4, 0x20 ;  /* 0x0000002000047882 */ /* 0x001fe20000000000 */
[----:B------:R-:W-:Y:S01]  /*0420*/  NOP ;  /* 0x0000000000007918 */ /* 0x000fe20000000000 */
[----:B------:R-:W-:Y:S01]  /*0430*/  NOP ;  /* 0x0000000000007918 */ /* 0x000fe20000000000 */
[----:B-----5:R-:W-:Y:S02]  /*0440*/  ISETP.NE.OR P0, PT, R0, RZ, !P0 ;  /* 0x000000ff0000720c */ /* 0x020fe40004705670 */
[----:B-1----:R-:W-:Y:S01]  /*0450*/  ISETP.NE.AND P2, PT, R2, 0x1, PT ;  /* 0x000000010200780c */ /* 0x002fe20003f45270 */
[----:B------:R-:W0:Y:S01]  /*0460*/  S2R R0, SR_CTAID.Y ;  /* 0x0000000000007919 */ /* 0x000e220000002600 */
[----:B------:R-:W1:Y:S09]  /*0470*/  S2R R2, SR_CTAID.X ;  /* 0x0000000000027919 */ /* 0x000e720000002500 */
[----:B------:R-:W-:Y:S01]  /*0480*/  VOTEU.ALL UP0, P0 ;  /* 0x00000000003f7886 */ /* 0x000fe20000000000 */
[----:B------:R-:W-:Y:S01]  /*0490*/  VOTEU.ALL UP1, P0 ;  /* 0x00000000003f7886 */ /* 0x000fe20000020000 */
[----:B------:R-:W1:Y:S01]  /*04a0*/  @P2 LDC R7, c[0x0][0x10] ;  /* 0x00000400ff072b82 */ /* 0x000e620000000800 */
[----:B------:R-:W-:-:S02]  /*04b0*/  @P2 IMAD.MOV.U32 R5, RZ, RZ, RZ ;  /* 0x000000ffff052224 */ /* 0x000fc400078e00ff */
[----:B------:R-:W-:Y:S01]  /*04c0*/  @P2 IMAD.MOV.U32 R11, RZ, RZ, RZ ;  /* 0x000000ffff0b2224 */ /* 0x000fe200078e00ff */
[----:B------:R-:W-:Y:S01]  /*04d0*/  @!UP0 UMOV UR6, 0x400 ;  /* 0x0000040000068882 */ /* 0x000fe20000000000 */
[----:B------:R-:W-:-:S04]  /*04e0*/  @!UP0 UIADD3 UR4, -UR4, 0x100000, URZ ;  /* 0x0010000004048890 */ /* 0x000fc8000fffe13f */
[----:B------:R-:W-:Y:S02]  /*04f0*/  @!UP0 USHF.L.U32 UR5, UR4, 0xb, URZ ;  /* 0x0000000b04058899 */ /* 0x000fe4000800063f */
[----:B------:R-:W-:Y:S01]  /*0500*/  @!UP0 USHF.L.U32 UR4, UR4, 0x1, URZ ;  /* 0x0000000104048899 */ /* 0x000fe2000800063f */
[----:B------:R-:W5:Y:S08]  /*0510*/  @!P2 LDC R9, c[0x0][0xc] ;  /* 0x00000300ff09ab82 */ /* 0x000f700000000800 */
[----:B------:R-:W2:Y:S01]  /*0520*/  @!UP0 S2UR UR7, SR_CgaCtaId ;  /* 0x00000000000789c3 */ /* 0x000ea20000008800 */
[----:B0-----:R-:W-:-:S04]  /*0530*/  @P2 IMAD.MOV.U32 R4, RZ, RZ, R0 ;  /* 0x000000ffff042224 */ /* 0x001fc800078e0000 */
[----:B-1----:R-:W-:-:S04]  /*0540*/  @P2 IMAD.WIDE.U32 R6, R2, R7, R4 ;  /* 0x0000000702062225 */ /* 0x002fc800078e0004 */
[----:B------:R-:W-:Y:S02]  /*0550*/  @P2 IMAD.MOV.U32 R16, RZ, RZ, R6 ;  /* 0x000000ffff102224 */ /* 0x000fe400078e0006 */
[----:B------:R-:W-:Y:S02]  /*0560*/  @P2 IMAD.IADD R17, R7, 0x1, R11 ;  /* 0x0000000107112824 */ /* 0x000fe400078e020b */
[----:B-----5:R-:W-:-:S04]  /*0570*/  @!P2 IMAD.WIDE.U32 R4, R9, R0, R2 ;  /* 0x000000000904a225 */ /* 0x020fc800078e0002 */
[----:B------:R-:W-:Y:S02]  /*0580*/  @!P2 IMAD.MOV.U32 R16, RZ, RZ, R4 ;  /* 0x000000ffff10a224 */ /* 0x000fe400078e0004 */
[----:B------:R-:W-:Y:S01]  /*0590*/  @!P2 IMAD.MOV.U32 R17, RZ, RZ, R5 ;  /* 0x000000ffff11a224 */ /* 0x000fe200078e0005 */
[----:B--2---:R-:W-:Y:S02]  /*05a0*/  @!UP0 ULEA UR6, UR7, UR6, 0x18 ;  /* 0x0000000607068291 */ /* 0x004fe4000f8ec03f */
[----:B------:R0:W-:Y:S01]  /*05b0*/  STL [R1+0x7c], R16 ;  /* 0x00007c1001007387 */ /* 0x0001e20000100800 */
[----:B------:R-:W-:-:S03]  /*05c0*/  VOTEU.ALL UP0, P0 ;  /* 0x00000000003f7886 */ /* 0x000fc60000000000 */
[----:B------:R0:W-:Y:S04]  /*05d0*/  STL [R1+0x78], R17 ;  /* 0x0000781101007387 */ /* 0x0001e80000100800 */
[----:B------:R-:W1:Y:S02]  /*05e0*/  FENCE.VIEW.ASYNC.S ;  /* 0x00000000000073c6 */ /* 0x000e640000000000 */
[----:B-1----:R0:W3:Y:S01]  /*05f0*/  @!UP0 SYNCS.EXCH.64 URZ, [UR6+0x60], UR4 ;  /* 0x00006004063f85b2 */ /* 0x0020e20008000100 */
[----:B------:R0:W3:Y:S01]  /*0600*/  @!UP1 SYNCS.EXCH.64 URZ, [UR6+0x68], UR4 ;  /* 0x00006804063f95b2 */ /* 0x0000e20008000100 */
[----:B------:R-:W-:Y:S01]  /*0610*/  NOP ;  /* 0x0000000000007918 */ /* 0x000fe20000000000 */
[----:B---34-:R-:W-:Y:S06]  /*0620*/  BAR.SYNC.DEFER_BLOCKING 0x0 ;  /* 0x0000000000007b1d */ /* 0x018fec0000010000 */
[----:B0-----:R-:W-:Y:S05]  /*0630*/  @!P1 BRA `(.L_x_3) ;  /* 0x000000e000989947 */ /* 0x001fea0003800000 */
[----:B------:R-:W-:-:S06]  /*0640*/  UISETP.GT.U32.AND UP0, UPT, UR10, 0x1, UPT ;  /* 0x000000010a00788c */ /* 0x000fcc000bf04070 */
[----:B------:R-:W-:-:S13]  /*0650*/  PLOP3.LUT P0, PT, PT, PT, UP0, 0x80, 0x0 ;  /* 0x000000000000781c */ /* 0x000fda0003f0f008 */
[----:B------:R-:W-:Y:S05]  /*0660*/  @P0 EXIT ;  /* 0x000000000000094d */ /* 0x000fea0003800000 */
[----:B------:R-:W-:Y:S01]  /*0670*/  IMAD.MOV.U32 R6, RZ, RZ, -0x1 ;  /* 0xffffffffff067424 */ /* 0x000fe200078e00ff */
[----:B------:R-:W-:Y:S01]  /*0680*/  ULDC.64 UR4, c[0x0][0x650] ;  /* 0x0001940000047ab9 */ /* 0x000fe20000000a00 */
[----:B------:R-:W-:Y:S01]  /*0690*/  IMAD.MOV.U32 R5, RZ, RZ, -0x1 ;  /* 0xffffffffff057424 */ /* 0x000fe200078e00ff */
[----:B------:R-:W-:Y:S01]  /*06a0*/  ISETP.GE.U32.AND P0, PT, R16, UR4, PT ;  /* 0x0000000410007c0c */ /* 0x000fe2000bf06070 */
[----:B------:R-:W-:Y:S01]  /*06b0*/  UMOV UR22, 0xffffffff ;  /* 0xffffffff00167882 */ /* 0x000fe20000000000 */
[----:B------:R0:W-:Y:S01]  /*06c0*/  STL [R1+0x84], R6 ;  /* 0x0000840601007387 */ /* 0x0001e20000100800 */
[----:B------:R-:W-:Y:S02]  /*06d0*/  PRMT R4, RZ, 0x7610, R4 ;  /* 0x00007610ff047816 */ /* 0x000fe40000000004 */
[----:B------:R-:W-:Y:S01]  /*06e0*/  ISETP.GE.U32.AND.EX P0, PT, R17, UR5, PT, P0 ;  /* 0x0000000511007c0c */ /* 0x000fe2000bf06100 */
[----:B------:R0:W-:-:S12]  /*06f0*/  STL [R1+0x80], R5 ;  /* 0x0000800501007387 */ /* 0x0001d80000100800 */
[----:B0-----:R-:W-:Y:S05]  /*0700*/  @P0 BRA `(.L_x_4) ;  /* 0x0000000400680947 */ /* 0x001fea0003800000 */
[----:B------:R-:W0:Y:S01]  /*0710*/  LDC.64 R12, c[0x0][0x628] ;  /* 0x00018a00ff0c7b82 */ /* 0x000e220000000a00 */
[----:B------:R-:W-:Y:S02]  /*0720*/  IMAD.MOV.U32 R4, RZ, RZ, R16 ;  /* 0x000000ffff047224 */ /* 0x000fe400078e0010 */
[----:B------:R-:W-:-:S05]  /*0730*/  IMAD.MOV.U32 R5, RZ, RZ, R17 ;  /* 0x000000ffff057224 */ /* 0x000fca00078e0011 */
[----:B------:R-:W1:Y:S08]  /*0740*/  LDC R10, c[0x0][0x630] ;  /* 0x00018c00ff0a7b82 */ /* 0x000e700000000800 */
[----:B------:R-:W2:Y:S01]  /*0750*/  LDC.64 R14, c[0x0][0x620] ;  /* 0x00018800ff0e7b82 */ /* 0x000ea20000000a00 */
[----:B0-----:R-:W-:-:S04]  /*0760*/  ISETP.NE.U32.AND P0, PT, R12, RZ, PT ;  /* 0x000000ff0c00720c */ /* 0x001fc80003f05070 */
[----:B------:R-:W-:-:S13]  /*0770*/  ISETP.NE.AND.EX P0, PT, R13, RZ, PT, P0 ;  /* 0x000000ff0d00720c */ /* 0x000fda0003f05300 */
[----:B-12---:R-:W-:Y:S05]  /*0780*/  @!P0 BRA `(.L_x_5) ;  /* 0x0000000000288947 */ /* 0x006fea0003800000 */
[----:B------:R-:W0:Y:S02]  /*0790*/  LDC R9, c[0x0][0x634] ;  /* 0x00018d00ff097b82 */ /* 0x000e240000000800 */
[----:B0-----:R-:W-:-:S05]  /*07a0*/  IADD3 R9, P0, R16, R9, RZ ;  /* 0x0000000910097210 */ /* 0x001fca0007f1e0ff */
[----:B------:R-:W-:-:S04]  /*07b0*/  IMAD.X R11, RZ, RZ, R17, P0 ;  /* 0x000000ffff0b7224 */ /* 0x000fc800000e0611 */
[----:B------:R-:W-:-:S04]  /*07c0*/  IMAD.WIDE.U32 R4, R11, R12, RZ ;  /* 0x0000000c0b047225 */ /* 0x000fc800078e00ff */
[----:B------:R-:W-:-:S04]  /*07d0*/  IMAD.WIDE.U32 R6, P0, R9, R13, R4 ;  /* 0x0000000d09067225 */ /* 0x000fc80007800004 */
[----:B------:R-:W-:-:S04]  /*07e0*/  IMAD.WIDE.U32 R4, R9, R12, RZ ;  /* 0x0000000c09047225 */ /* 0x000fc800078e00ff */
[----:B------:R-:W-:Y:S01]  /*07f0*/  IMAD.X R9, RZ, RZ, RZ, P0 ;  /* 0x000000ffff097224 */ /* 0x000fe200000e06ff */
[----:B------:R-:W-:Y:S01]  /*0800*/  IADD3 RZ, P0, R5, R6, RZ ;  /* 0x0000000605ff7210 */ /* 0x000fe20007f1e0ff */
[----:B------:R-:W-:-:S04]  /*0810*/  IMAD.MOV.U32 R8, RZ, RZ, R7 ;  /* 0x000000ffff087224 */ /* 0x000fc800078e0007 */
[----:B------:R-:W-:-:S08]  /*0820*/  IMAD.WIDE.U32.X R4, R11, R13, R8, P0 ;  /* 0x0000000d0b047225 */ /* 0x000fd000000e0408 */
.L_x_5:
[-CC-:B------:R-:W-:Y:S01]  /*0830*/  SHF.R.U64 R24, R4, R10.reuse, R5.reuse ;  /* 0x0000000a04187219 */ /* 0x180fe20000001205 */
[----:B------:R-:W0:Y:S01]  /*0840*/  LDC R8, c[0x0][0x618] ;  /* 0x00018600ff087b82 */ /* 0x000e220000000800 */
[----:B------:R-:W-:Y:S01]  /*0850*/  SHF.R.U32.HI R4, RZ, R10, R5 ;  /* 0x0000000aff047219 */ /* 0x000fe20000011605 */
[----:B------:R-:W-:Y:S01]  /*0860*/  ULDC UR4, c[0x0][0x150] ;  /* 0x0000540000047ab9 */ /* 0x000fe20000000800 */
[----:B------:R-:W-:Y:S01]  /*0870*/  IADD3 R9, P0, RZ, -R24, RZ ;  /* 0x80000018ff097210 */ /* 0x000fe20007f1e0ff */
[----:B------:R-:W-:Y:S01]  /*0880*/  IMAD.MOV.U32 R5, RZ, RZ, R17 ;  /* 0x000000ffff057224 */ /* 0x000fe200078e0011 */
[----:B------:R-:W-:-:S03]  /*0890*/  I2FP.F32.U32 R3, R2 ;  /* 0x0000000200037245 */ /* 0x000fc60000201000 */
[----:B------:R-:W1:Y:S01]  /*08a0*/  LDC.64 R18, c[0x0][0x640] ;  /* 0x00019000ff127b82 */ /* 0x000e620000000a00 */
[----:B------:R-:W-:Y:S02]  /*08b0*/  IMAD.X R11, RZ, RZ, ~R4, P0 ;  /* 0x000000ffff0b7224 */ /* 0x000fe400000e0e04 */
[----:B------:R-:W-:Y:S01]  /*08c0*/  FMUL R3, R3, UR4 ;  /* 0x0000000403037c20 */ /* 0x000fe20008400000 */
[----:B------:R-:W-:Y:S01]  /*08d0*/  IMAD.MOV.U32 R4, RZ, RZ, R16 ;  /* 0x000000ffff047224 */ /* 0x000fe200078e0010 */
[----:B------:R-:W-:Y:S01]  /*08e0*/  ULDC UR4, c[0x0][0x154] ;  /* 0x0000550000047ab9 */ /* 0x000fe20000000800 */
[-C--:B------:R-:W-:Y:S02]  /*08f0*/  IMAD R6, R11, R14.reuse, RZ ;  /* 0x0000000e0b067224 */ /* 0x080fe400078e02ff */
[C---:B------:R-:W-:Y:S01]  /*0900*/  IMAD.WIDE.U32 R4, R9.reuse, R14, R4 ;  /* 0x0000000e09047225 */ /* 0x040fe200078e0004 */
[----:B------:R-:W2:Y:S01]  /*0910*/  LDC R10, c[0x0][0x608] ;  /* 0x00018200ff0a7b82 */ /* 0x000ea20000000800 */
[----:B------:R-:W3:Y:S02]  /*0920*/  F2I.U32.TRUNC.NTZ R3, R3 ;  /* 0x0000000300037305 */ /* 0x000ee4000020f000 */
[----:B------:R-:W-:-:S04]  /*0930*/  IMAD R9, R9, R15, R6 ;  /* 0x0000000f09097224 */ /* 0x000fc800078e0206 */
[----:B------:R-:W-:Y:S01]  /*0940*/  IMAD.IADD R5, R5, 0x1, R9 ;  /* 0x0000000105057824 */ /* 0x000fe200078e0209 */
[----:B------:R-:W4:Y:S01]  /*0950*/  LDC R7, c[0x0][0x144] ;  /* 0x00005100ff077b82 */ /* 0x000f220000000800 */
[----:B------:R-:W-:-:S03]  /*0960*/  IMAD.MOV.U32 R9, RZ, RZ, 0x1 ;  /* 0x00000001ff097424 */ /* 0x000fc600078e00ff */
[----:B0-----:R-:W-:Y:S02]  /*0970*/  SHF.R.U64 R12, R4, R8, R5 ;  /* 0x00000008040c7219 */ /* 0x001fe40000001205 */
[----:B------:R-:W-:Y:S02]  /*0980*/  I2FP.F32.U32 R4, R0 ;  /* 0x0000000000047245 */ /* 0x000fe40000201000 */
[----:B------:R-:W0:Y:S01]  /*0990*/  LDC R14, c[0x0][0x658] ;  /* 0x00019600ff0e7b82 */ /* 0x000e220000000800 */
[----:B-1----:R-:W-:Y:S01]  /*09a0*/  ISETP.NE.U32.AND P0, PT, R18, RZ, PT ;  /* 0x000000ff1200720c */ /* 0x002fe20003f05070 */
[----:B---3--:R-:W-:Y:S02]  /*09b0*/  IMAD.MOV R6, RZ, RZ, -R3 ;  /* 0x000000ffff067224 */ /* 0x008fe400078e0a03 */
[----:B------:R-:W-:Y:S01]  /*09c0*/  FMUL R4, R4, UR4 ;  /* 0x0000000404047c20 */ /* 0x000fe20008400000 */
[----:B------:R-:W-:Y:S01]  /*09d0*/  SHF.R.U32.HI R3, RZ, R8, R5 ;  /* 0x00000008ff037219 */ /* 0x000fe20000011605 */
[----:B------:R-:W-:Y:S01]  /*09e0*/  IMAD.MOV.U32 R5, RZ, RZ, -0x1 ;  /* 0xffffffffff057424 */ /* 0x000fe200078e00ff */
[----:B------:R-:W-:Y:S01]  /*09f0*/  ISETP.NE.AND.EX P0, PT, R19, RZ, PT, P0 ;  /* 0x000000ff1300720c */ /* 0x000fe20003f05300 */
[----:B------:R1:W3:Y:S01]  /*0a00*/  F2I.U32.TRUNC.NTZ R11, R4 ;  /* 0x00000004000b7305 */ /* 0x0002e2000020f000 */
[----:B------:R-:W1:Y:S01]  /*0a10*/  LDC R13, c[0x0][0x148] ;  /* 0x00005200ff0d7b82 */ /* 0x000e620000000800 */
[----:B--2---:R-:W-:-:S02]  /*0a20*/  SHF.R.U64 R23, R12, R10, R3 ;  /* 0x0000000a0c177219 */ /* 0x004fc40000001203 */
[----:B------:R-:W-:-:S05]  /*0a30*/  SHF.R.U32.HI R3, RZ, R10, R3 ;  /* 0x0000000aff037219 */ /* 0x000fca0000011603 */
[----:B------:R-:W2:Y:S01]  /*0a40*/  LDC R17, c[0x0][0x600] ;  /* 0x00018000ff117b82 */ /* 0x000ea20000000800 */
[----:B----4-:R-:W-:-:S07]  /*0a50*/  IMAD R8, R7, R6, R2 ;  /* 0x0000000607087224 */ /* 0x010fce00078e0202 */
[----:B------:R-:W4:Y:S01]  /*0a60*/  LDC R16, c[0x0][0x648] ;  /* 0x00019200ff107b82 */ /* 0x000f220000000800 */
[-C--:B0-----:R-:W-:Y:S02]  /*0a70*/  SHF.L.U32 R2, R5, R14.reuse, RZ ;  /* 0x0000000e05027219 */ /* 0x081fe400000006ff */
[--C-:B------:R-:W-:Y:S02]  /*0a80*/  SHF.R.U64 R22, R23, R14, R3.reuse ;  /* 0x0000000e17167219 */ /* 0x100fe40000001203 */
[----:B------:R-:W-:Y:S02]  /*0a90*/  LOP3.LUT R10, RZ, R2, RZ, 0x33, !PT ;  /* 0x00000002ff0a7212 */ /* 0x000fe400078e33ff */
[-C--:B------:R-:W-:Y:S01]  /*0aa0*/  SHF.R.U32.HI R3, RZ, R14.reuse, R3 ;  /* 0x0000000eff037219 */ /* 0x080fe20000011603 */
[----:B------:R-:W0:Y:S01]  /*0ab0*/  LDC R21, c[0x0][0x638] ;  /* 0x00018e00ff157b82 */ /* 0x000e220000000800 */
[----:B------:R-:W-:Y:S01]  /*0ac0*/  SHF.L.U32 R9, R9, R14, RZ ;  /* 0x0000000e09097219 */ /* 0x000fe200000006ff */
[----:B------:R-:W-:-:S06]  /*0ad0*/  IMAD.MOV.U32 R2, RZ, RZ, R22 ;  /* 0x000000ffff027224 */ /* 0x000fcc00078e0016 */
[----:B------:R-:W0:Y:S01]  /*0ae0*/  LDC R20, c[0x0][0x610] ;  /* 0x00018400ff147b82 */ /* 0x000e220000000800 */
[----:B-1-3--:R-:W-:Y:S05]  /*0af0*/  @!P0 BRA `(.L_x_6) ;  /* 0x0000000000288947 */ /* 0x00afea0003800000 */
[----:B------:R-:W1:Y:S02]  /*0b00*/  LDC R7, c[0x0][0x64c] ;  /* 0x00019300ff077b82 */ /* 0x000e640000000800 */
[----:B-1----:R-:W-:-:S05]  /*0b10*/  IADD3 R7, P0, R22, R7, RZ ;  /* 0x0000000716077210 */ /* 0x002fca0007f1e0ff */
        /* <DEDUP_REMOVED lines=8> */
.L_x_6:
[----:B----4-:R-:W-:Y:S01]  /*0ba0*/  SHF.R.U64 R2, R2, R16, R3 ;  /* 0x0000001002027219 */ /* 0x010fe20000001203 */
[----:B--2---:R-:W-:Y:S01]  /*0bb0*/  VIADD R3, R17, 0xffffffff ;  /* 0xffffffff11037836 */ /* 0x004fe20000000000 */
[----:B------:R-:W-:Y:S01]  /*0bc0*/  LOP3.LUT R10, R23, R10, RZ, 0xc0, !PT ;  /* 0x0000000a170a7212 */ /* 0x000fe200078ec0ff */
[----:B------:R-:W-:Y:S01]  /*0bd0*/  IMAD.MOV R11, RZ, RZ, -R11 ;  /* 0x000000ffff0b7224 */ /* 0x000fe200078e0a0b */
[----:B------:R-:W-:Y:S01]  /*0be0*/  R2UR UR22, R24 ;  /* 0x00000000181672ca */ /* 0x000fe200000e0000 */
[----:B------:R-:W-:Y:S01]  /*0bf0*/  IMAD.MOV R4, RZ, RZ, -R2 ;  /* 0x000000ffff047224 */ /* 0x000fe200078e0a02 */
[----:B------:R-:W-:Y:S01]  /*0c00*/  LOP3.LUT R3, R12, R3, RZ, 0xc0, !PT ;  /* 0x000000030c037212 */ /* 0x000fe200078ec0ff */
[----:B------:R-:W-:Y:S02]  /*0c10*/  @P2 IMAD R8, R13, R11, R0 ;  /* 0x0000000b0d082224 */ /* 0x000fe400078e0200 */
[----:B------:R-:W-:Y:S02]  /*0c20*/  IMAD R9, R9, R2, R10 ;  /* 0x0000000209097224 */ /* 0x000fe400078e020a */
[----:B0-----:R-:W-:-:S02]  /*0c30*/  IMAD R0, R4, R21, R22 ;  /* 0x0000001504007224 */ /* 0x001fc400078e0216 */
[----:B------:R-:W-:Y:S02]  /*0c40*/  IMAD R8, R9, R20, R8 ;  /* 0x0000001409087224 */ /* 0x000fe400078e0208 */
[----:B------:R-:W-:Y:S02]  /*0c50*/  IMAD R3, R0, R17, R3 ;  /* 0x0000001100037224 */ /* 0x000fe400078e0203 */
[----:B------:R-:W-:-:S03]  /*0c60*/  IMAD.MOV.U32 R4, RZ, RZ, 0x1 ;  /* 0x00000001ff047424 */ /* 0x000fc600078e00ff */
[----:B------:R-:W-:Y:S02]  /*0c70*/  SEL R2, R3, R8, !P2 ;  /* 0x0000000803027207 */ /* 0x000fe40005000000 */
[----:B------:R-:W-:-:S03]  /*0c80*/  SEL R0, R8, R3, !P2 ;  /* 0x0000000308007207 */ /* 0x000fc60005000000 */
[----:B------:R0:W-:Y:S04]  /*0c90*/  STL [R1+0x80], R2 ;  /* 0x0000800201007387 */ /* 0x0001e80000100800 */
[----:B------:R0:W-:Y:S02]  /*0ca0*/  STL [R1+0x84], R0 ;  /* 0x0000840001007387 */ /* 0x0001e40000100800 */
.L_x_4:
[----:B------:R-:W-:-:S08]  /*0cb0*/  NOP ;  /* 0x0000000000007918 */ /* 0x000fd00000000000 */
[----:B------:R-:W1:Y:S02]  /*0cc0*/  USETMAXREG.TRY_ALLOC.CTAPOOL UP0, 0xe8 ;  /* 0x000000e8000079c8 */ /* 0x000e640008000600 */
[----:B-1----:R-:W-:-:S13]  /*0cd0*/  PLOP3.LUT P0, PT, PT, PT, UP0, 0x80, 0x0 ;  /* 0x000000000000781c */ /* 0x002fda0003f0f008 */
[----:B------:R-:W-:Y:S05]  /*0ce0*/  @!P0 BRA `(.L_x_4) ;  /* 0xfffffffc00f08947 */ /* 0x000fea000383ffff */
[----:B------:R-:W-:Y:S01]  /*0cf0*/  ULDC.64 UR4, c[0x0][0x598] ;  /* 0x0001660000047ab9 */ /* 0x000fe20000000a00 */
[----:B------:R-:W-:Y:S01]  /*0d00*/  ULDC.64 UR16, c[0x0][0x208] ;  /* 0x0000820000107ab9 */ /* 0x000fe20000000a00 */
[----:B------:R-:W-:-:S04]  /*0d10*/  ISETP.NE.U32.AND P0, PT, RZ, UR4, PT ;  /* 0x00000004ff007c0c */ /* 0x000fc8000bf05070 */
[----:B------:R-:W-:-:S13]  /*0d20*/  ISETP.NE.AND.EX P0, PT, RZ, UR5, PT, P0 ;  /* 0x00000005ff007c0c */ /* 0x000fda000bf05300 */
[----:B------:R-:W-:Y:S05]  /*0d30*/  @!P0 BRA `(.L_x_7) ;  /* 0x0000000000208947 */ /* 0x000fea0003800000 */
[----:B0-----:R-:W0:Y:S02]  /*0d40*/  LDC.64 R2, c[0x0][0x598] ;  /* 0x00016600ff027b82 */ /* 0x001e240000000a00 */
[----:B0-----:R-:W2:Y:S02]  /*0d50*/  LDG.E.64 R2, desc[UR16][R2.64] ;  /* 0x0000001002027981 */ /* 0x001ea4000c1e1b00 */
[----:B--2---:R-:W-:-:S04]  /*0d60*/  ISETP.NE.U32.AND P0, PT, R2, RZ, PT ;  /* 0x000000ff0200720c */ /* 0x004fc80003f05070 */
[----:B------:R-:W-:-:S13]  /*0d70*/  ISETP.NE.AND.EX P0, PT, R3, RZ, PT, P0 ;  /* 0x000000ff0300720c */ /* 0x000fda0003f05300 */
[----:B------:R-:W-:Y:S05]  /*0d80*/  @!P0 BRA `(.L_x_7) ;  /* 0x00000000000c8947 */ /* 0x000fea0003800000 */
[----:B------:R-:W2:Y:S02]  /*0d90*/  LD.E R2, desc[UR16][R2.64] ;  /* 0x0000001002027980 */ /* 0x000ea4000c101900 */
[----:B--2---:R-:W-:Y:S01]  /*0da0*/  R2UR UR20, R2 ;  /* 0x00000000021472ca */ /* 0x004fe200000e0000 */
[----:B------:R-:W-:-:S14]  /*0db0*/  BRA `(.L_x_8) ;  /* 0x0000000000247947 */ /* 0x000fdc0003800000 */
.L_x_7:
[----:B------:R-:W-:Y:S02]  /*0dc0*/  ULDC.64 UR4, c[0x0][0x588] ;  /* 0x0001620000047ab9 */ /* 0x000fe40000000a00 */
[----:B------:R-:W-:-:S04]  /*0dd0*/  ISETP.NE.U32.AND P0, PT, RZ, UR4, PT ;  /* 0x00000004ff007c0c */ /* 0x000fc8000bf05070 */
[----:B------:R-:W-:-:S13]  /*0de0*/  ISETP.NE.AND.EX P0, PT, RZ, UR5, PT, P0 ;  /* 0x00000005ff007c0c */ /* 0x000fda000bf05300 */
[----:B------:R-:W-:Y:S05]  /*0df0*/  @!P0 BRA `(.L_x_9) ;  /* 0x0000000000108947 */ /* 0x000fea0003800000 */
[----:B0-----:R-:W0:Y:S02]  /*0e00*/  LDC.64 R2, c[0x0][0x588] ;  /* 0x00016200ff027b82 */ /* 0x001e240000000a00 */
[----:B0-----:R-:W2:Y:S02]  /*0e10*/  LDG.E R2, desc[UR16][R2.64] ;  /* 0x0000001002027981 */ /* 0x001ea4000c1e1900 */
[----:B--2---:R-:W-:Y:S01]  /*0e20*/  R2UR UR20, R2 ;  /* 0x00000000021472ca */ /* 0x004fe200000e0000 */
[----:B------:R-:W-:-:S14]  /*0e30*/  BRA `(.L_x_8) ;  /* 0x0000000000047947 */ /* 0x000fdc0003800000 */
.L_x_9:
[----:B------:R-:W-:-:S05]  /*0e40*/  ULDC UR20, c[0x0][0x580] ;  /* 0x0001600000147ab9 */ /* 0x000fca0000000800 */
.L_x_8:
[----:B------:R-:W-:Y:S02]  /*0e50*/  ULDC.64 UR4, c[0x0][0x5a0] ;  /* 0x0001680000047ab9 */ /* 0x000fe40000000a00 */
        /* <DEDUP_REMOVED lines=11> */
.L_x_10:
        /* <DEDUP_REMOVED lines=8> */
.L_x_12:
[----:B------:R-:W-:-:S05]  /*0f90*/  ULDC UR19, c[0x0][0x584] ;  /* 0x0001610000137ab9 */ /* 0x000fca0000000800 */
.L_x_11:
[----:B------:R-:W-:-:S13]  /*0fa0*/  LOP3.LUT P0, RZ, R4, 0xff, RZ, 0xc0, !PT ;  /* 0x000000ff04ff7812 */ /* 0x000fda000780c0ff */
[----:B------:R-:W-:Y:S05]  /*0fb0*/  @!P0 EXIT ;  /* 0x000000000000894d */ /* 0x000fea0003800000 */
[----:B------:R-:W-:Y:S01]  /*0fc0*/  ULDC UR4, c[0x0][0x28c] ;  /* 0x0000a30000047ab9 */ /* 0x000fe20000000800 */
[----:B------:R-:W-:Y:S02]  /*0fd0*/  ULOP3.LUT UR21, UR13, 0x1, URZ, 0xfc, !UPT ;  /* 0x000000010d157892 */ /* 0x000fe4000f8efc3f */
[----:B------:R-:W-:-:S04]  /*0fe0*/  UIADD3 UR4, UR4, 0x3f, URZ ;  /* 0x0000003f04047890 */ /* 0x000fc8000fffe03f */
[----:B------:R-:W-:-:S04]  /*0ff0*/  USHF.R.S32.HI UR5, URZ, 0x1f, UR4 ;  /* 0x0000001f3f057899 */ /* 0x000fc80008011404 */
[----:B------:R-:W-:-:S03]  /*1000*/  ULEA.HI UR5, UR5, UR4, URZ, 0x6 ;  /* 0x0000000405057291 */ /* 0x000fc6000f8f303f */
[----:B------:R-:W-:Y:S01]  /*1010*/  UMOV UR4, URZ ;  /* 0x0000003f00047c82 */ /* 0x000fe20008000000 */
[----:B------:R-:W-:-:S03]  /*1020*/  USHF.R.S32.HI UR12, URZ, 0x6, UR5 ;  /* 0x000000063f0c7899 */ /* 0x000fc60008011405 */
[----:B------:R-:W-:-:S09]  /*1030*/  UMOV UR5, URZ ;  /* 0x0000003f00057c82 */ /* 0x000fd20008000000 */
.L_x_293:
[----:B0-----:R-:W0:Y:S01]  /*1040*/  S2R R0, SR_TID.X ;  /* 0x0000000000007919 */ /* 0x001e220000002100 */
[----:B-1----:R-:W1:Y:S01]  /*1050*/  S2UR UR11, SR_CgaCtaId ;  /* 0x00000000000b79c3 */ /* 0x002e620000008800 */
[----:B------:R-:W-:Y:S01]  /*1060*/  UMOV UR14, 0x400 ;  /* 0x00000400000e7882 */ /* 0x000fe20000000000 */
[----:B------:R-:W-:Y:S01]  /*1070*/  UMOV UR6, URZ ;  /* 0x0000003f00067c82 */ /* 0x000fe20008000000 */
[----:B------:R-:W-:Y:S01]  /*1080*/  STL [R1+0x74], RZ ;  /* 0x000074ff01007387 */ /* 0x000fe20000100800 */
[----:B------:R-:W-:Y:S01]  /*1090*/  UMOV UR7, URZ ;  /* 0x0000003f00077c82 */ /* 0x000fe20008000000 */
[----:B------:R-:W-:Y:S01]  /*10a0*/  UMOV UR8, URZ ;  /* 0x0000003f00087c82 */ /* 0x000fe20008000000 */
[----:B------:R-:W-:Y:S01]  /*10b0*/  UMOV UR18, UR5 ;  /* 0x0000000500127c82 */ /* 0x000fe20008000000 */
[----:B------:R-:W-:Y:S01]  /*10c0*/  STL [R1+0x70], RZ ;  /* 0x000070ff01007387 */ /* 0x000fe20000100800 */
[----:B--2---:R-:W2:Y:S01]  /*10d0*/  LDC R2, c[0x0][0x28c] ;  /* 0x0000a300ff027b82 */ /* 0x004ea20000000800 */
[----:B------:R-:W-:-:S02]  /*10e0*/  CS2R R4, SRZ ;  /* 0x0000000000047805 */ /* 0x000fc4000001ff00 */
[----:B------:R-:W-:Y:S01]  /*10f0*/  CS2R R6, SRZ ;  /* 0x0000000000067805 */ /* 0x000fe2000001ff00 */
[----:B------:R-:W-:Y:S01]  /*1100*/  STL [R1+0x6c], RZ ;  /* 0x00006cff01007387 */ /* 0x000fe20000100800 */
[----:B------:R-:W-:Y:S02]  /*1110*/  CS2R R8, SRZ ;  /* 0x0000000000087805 */ /* 0x000fe4000001ff00 */
[----:B------:R-:W-:Y:S02]  /*1120*/  CS2R R10, SRZ ;  /* 0x00000000000a7805 */ /* 0x000fe4000001ff00 */
[----:B------:R-:W-:Y:S01]  /*1130*/  CS2R R12, SRZ ;  /* 0x00000000000c7805 */ /* 0x000fe2000001ff00 */
[----:B------:R-:W-:Y:S01]  /*1140*/  STL [R1+0x68], RZ ;  /* 0x000068ff01007387 */ /* 0x000fe20000100800 */
[----:B------:R-:W-:Y:S02]  /*1150*/  CS2R R14, SRZ ;  /* 0x00000000000e7805 */ /* 0x000fe4000001ff00 */
[----:B------:R-:W-:-:S02]  /*1160*/  CS2R R16, SRZ ;  /* 0x0000000000107805 */ /* 0x000fc4000001ff00 */
[----:B------:R-:W-:Y:S01]  /*1170*/  CS2R R18, SRZ ;  /* 0x0000000000127805 */ /* 0x000fe2000001ff00 */
[----:B------:R-:W-:Y:S01]  /*1180*/  STL [R1+0x64], RZ ;  /* 0x000064ff01007387 */ /* 0x000fe20000100800 */
[----:B------:R-:W-:Y:S02]  /*1190*/  CS2R R20, SRZ ;  /* 0x0000000000147805 */ /* 0x000fe4000001ff00 */
[----:B------:R-:W-:Y:S02]  /*11a0*/  CS2R R22, SRZ ;  /* 0x0000000000167805 */ /* 0x000fe4000001ff00 */
[----:B------:R-:W-:Y:S01]  /*11b0*/  CS2R R152, SRZ ;  /* 0x0000000000987805 */ /* 0x000fe2000001ff00 */
[----:B------:R-:W-:Y:S01]  /*11c0*/  STL [R1+0x60], RZ ;  /* 0x000060ff01007387 */ /* 0x000fe20000100800 */
[----:B-1----:R-:W-:Y:S01]  /*11d0*/  ULEA UR14, UR11, UR14, 0x18 ;  /* 0x0000000e0b0e7291 */ /* 0x002fe2000f8ec03f */
[----:B------:R-:W-:Y:S02]  /*11e0*/  CS2R R154, SRZ ;  /* 0x00000000009a7805 */ /* 0x000fe4000001ff00 */
[----:B------:R-:W-:Y:S01]  /*11f0*/  CS2R R156, SRZ ;  /* 0x00000000009c7805 */ /* 0x000fe2000001ff00 */
[----:B------:R-:W-:Y:S01]  /*1200*/  STL [R1+0x5c], RZ ;  /* 0x00005cff01007387 */ /* 0x000fe20000100800 */
[----:B------:R-:W-:-:S02]  /*1210*/  CS2R R158, SRZ ;  /* 0x00000000009e7805 */ /* 0x000fc4000001ff00 */
[----:B------:R-:W-:Y:S02]  /*1220*/  CS2R R160, SRZ ;  /* 0x0000000000a07805 */ /* 0x000fe4000001ff00 */
[----:B------:R-:W-:Y:S02]  /*1230*/  CS2R R162, SRZ ;  /* 0x0000000000a27805 */ /* 0x000fe4000001ff00 */
[----:B0-----:R-:W-:Y:S01]  /*1240*/  LOP3.LUT R0, R0, 0x80, RZ, 0xc0, !PT ;  /* 0x0000008000007812 */ /* 0x001fe200078ec0ff */
[----:B------:R-:W-:Y:S01]  /*1250*/  STL [R1+0x58], RZ ;  /* 0x000058ff01007387 */ /* 0x000fe20000100800 */
[----:B--2---:R-:W-:Y:S02]  /*1260*/  ISETP.GE.AND P0, PT, R2, 0x1, PT ;  /* 0x000000010200780c */ /* 0x004fe40003f06270 */
[----:B------:R-:W-:Y:S02]  /*1270*/  CS2R R2, SRZ ;  /* 0x0000000000027805 */ /* 0x000fe4000001ff00 */
[----:B------:R-:W-:Y:S01]  /*1280*/  SHF.R.U32.HI R0, RZ, 0x7, R0 ;  /* 0x00000007ff007819 */ /* 0x000fe20000011600 */
[----:B------:R-:W-:Y:S01]  /*1290*/  STL [R1+0x54], RZ ;  /* 0x000054ff01007387 */ /* 0x000fe20000100800 */
[----:B------:R-:W-:-:S02]  /*12a0*/  CS2R R164, SRZ ;  /* 0x0000000000a47805 */ /* 0x000fc4000001ff00 */
[----:B------:R-:W-:Y:S02]  /*12b0*/  CS2R R166, SRZ ;  /* 0x0000000000a67805 */ /* 0x000fe4000001ff00 */
[----:B------:R-:W-:Y:S01]  /*12c0*/  CS2R R168, SRZ ;  /* 0x0000000000a87805 */ /* 0x000fe2000001ff00 */
[----:B------:R-:W-:Y:S01]  /*12d0*/  STL [R1+0x50], RZ ;  /* 0x000050ff01007387 */ /* 0x000fe20000100800 */
[----:B------:R-:W-:Y:S02]  /*12e0*/  CS2R R170, SRZ ;  /* 0x0000000000aa7805 */ /* 0x000fe4000001ff00 */
[----:B------:R-:W-:Y:S02]  /*12f0*/  CS2R R172, SRZ ;  /* 0x0000000000ac7805 */ /* 0x000fe4000001ff00 */
[----:B------:R-:W-:Y:S01]  /*1300*/  CS2R R174, SRZ ;  /* 0x0000000000ae7805 */ /* 0x000fe2000001ff00 */
[----:B------:R-:W0:Y:S01]  /*1310*/  SHFL.IDX PT, R0, R0, RZ, 0x1f ;  /* 0x00001fff00007589 */ /* 0x000e2200000e0000 */
[----:B------:R-:W-:-:S02]  /*1320*/  CS2R R176, SRZ ;  /* 0x0000000000b07805 */ /* 0x000fc4000001ff00 */
[----:B------:R-:W-:Y:S02]  /*1330*/  CS2R R178, SRZ ;  /* 0x0000000000b27805 */ /* 0x000fe4000001ff00 */
[----:B------:R-:W-:Y:S01]  /*1340*/  CS2R R180, SRZ ;  /* 0x0000000000b47805 */ /* 0x000fe2000001ff00 */
[----:B------:R1:W-:Y:S01]  /*1350*/  STL [R1+0x4c], RZ ;  /* 0x00004cff01007387 */ /* 0x0003e20000100800 */
[----:B------:R-:W-:Y:S02]  /*1360*/  CS2R R182, SRZ ;  /* 0x0000000000b67805 */ /* 0x000fe4000001ff00 */
[----:B------:R-:W-:Y:S02]  /*1370*/  CS2R R184, SRZ ;  /* 0x0000000000b87805 */ /* 0x000fe4000001ff00 */
[----:B------:R-:W-:Y:S01]  /*1380*/  CS2R R186, SRZ ;  /* 0x0000000000ba7805 */ /* 0x000fe2000001ff00 */
[----:B------:R1:W-:Y:S01]  /*1390*/  STL [R1+0x48], RZ ;  /* 0x000048ff01007387 */ /* 0x0003e20000100800 */
        /* <DEDUP_REMOVED lines=14> */
[----:B------:R-:W-:Y:S02]  /*1480*/  CS2R R210, SRZ ;  /* 0x0000000000d27805 */ /* 0x000fe4000001ff00 */
[----:B0-----:R-:W-:Y:S01]  /*1490*/  R2UR UR9, R0 ;  /* 0x00000000000972ca */ /* 0x001fe200000e0000 */
[----:B------:R1:W-:Y:S01]  /*14a0*/  STL [R1+0x38], RZ ;  /* 0x000038ff01007387 */ /* 0x0003e20000100800 */
[----:B------:R-:W-:Y:S01]  /*14b0*/  IMAD.MOV.U32 R0, RZ, RZ, RZ ;  /* 0x000000ffff007224 */ /* 0x000fe200078e00ff */
[----:B------:R-:W-:-:S02]  /*14c0*/  CS2R R212, SRZ ;  /* 0x0000000000d47805 */ /* 0x000fc4000001ff00 */
[----:B------:R-:W-:Y:S01]  /*14d0*/  CS2R R214, SRZ ;  /* 0x0000000000d67805 */ /* 0x000fe2000001ff00 */
[----:B------:R1:W-:Y:S01]  /*14e0*/  STL [R1+0x34], RZ ;  /* 0x000034ff01007387 */ /* 0x0003e20000100800 */
[----:B------:R-:W-:Y:S02]  /*14f0*/  CS2R R216, SRZ ;  /* 0x0000000000d87805 */ /* 0x000fe4000001ff00 */
[----:B------:R-:W-:Y:S02]  /*1500*/  CS2R R218, SRZ ;  /* 0x0000000000da7805 */ /* 0x000fe4000001ff00 */
[----:B------:R-:W-:Y:S01]  /*1510*/  CS2R R220, SRZ ;  /* 0x0000000000dc7805 */ /* 0x000fe2000001ff00 */
[----:B------:R1:W-:Y:S01]  /*1520*/  STL [R1+0x30], RZ ;  /* 0x000030ff01007387 */ /* 0x0003e20000100800 */
[----:B------:R-:W-:Y:S02]  /*1530*/  CS2R R222, SRZ ;  /* 0x0000000000de7805 */ /* 0x000fe4000001ff00 */
[----:B------:R-:W-:Y:S01]  /*1540*/  CS2R R224, SRZ ;  /* 0x0000000000e07805 */ /* 0x000fe2000001ff00 */
[----:B------:R-:W-:Y:S01]  /*1550*/  IMAD.MOV.U32 R226, RZ, RZ, RZ ;  /* 0x000000ffffe27224 */ /* 0x000fe200078e00ff */
[----:B------:R1:W-:Y:S01]  /*1560*/  STL [R1+0x2c], RZ ;  /* 0x00002cff01007387 */ /* 0x0003e20000100800 */
[----:B------:R-:W-:Y:S01]  /*1570*/  ULEA.HI UR10, UR9, UR9, URZ, 0x1 ;  /* 0x00000009090a7291 */ /* 0x000fe2000f8f083f */
[----:B------:R-:W-:Y:S01]  /*1580*/  IMAD.U32 R227, RZ, RZ, UR4 ;  /* 0x00000004ffe37e24 */ /* 0x000fe2000f8e00ff */
[----:B------:R-:W-:Y:S01]  /*1590*/  CS2R R24, SRZ ;  /* 0x0000000000187805 */ /* 0x000fe2000001ff00 */
[----:B------:R1:W-:Y:S01]  /*15a0*/  STL [R1+0x28], RZ ;  /* 0x000028ff01007387 */ /* 0x0003e20000100800 */
[----:B------:R-:W-:Y:S01]  /*15b0*/  ULOP3.LUT UR10, UR10, 0xffffe, URZ, 0xc0, !UPT ;  /* 0x000ffffe0a0a7892 */ /* 0x000fe2000f8ec03f */
[----:B------:R-:W-:-:S02]  /*15c0*/  CS2R R26, SRZ ;  /* 0x00000000001a7805 */ /* 0x000fc4000001ff00 */
[----:B------:R-:W-:Y:S01]  /*15d0*/  CS2R R28, SRZ ;  /* 0x00000000001c7805 */ /* 0x000fe2000001ff00 */
[----:B------:R1:W-:Y:S01]  /*15e0*/  STL [R1+0x24], RZ ;  /* 0x000024ff01007387 */ /* 0x0003e20000100800 */
[----:B------:R-:W-:Y:S01]  /*15f0*/  UIADD3 UR10, UR9, -UR10, URZ ;  /* 0x8000000a090a7290 */ /* 0x000fe2000fffe03f */
[----:B---34-:R-:W-:Y:S02]  /*1600*/  CS2R R30, SRZ ;  /* 0x00000000001e7805 */ /* 0x018fe4000001ff00 */
[----:B------:R-:W-:Y:S01]  /*1610*/  CS2R R32, SRZ ;  /* 0x0000000000207805 */ /* 0x000fe2000001ff00 */
[----:B------:R1:W-:Y:S01]  /*1620*/  STL [R1+0x20], RZ ;  /* 0x000020ff01007387 */ /* 0x0003e20000100800 */
[----:B------:R-:W-:Y:S01]  /*1630*/  ULEA UR10, UR10, UR14, 0xc ;  /* 0x0000000e0a0a7291 */ /* 0x000fe2000f8e603f */
[----:B------:R-:W-:Y:S02]  /*1640*/  CS2R R34, SRZ ;  /* 0x0000000000227805 */ /* 0x000fe4000001ff00 */
[----:B------:R-:W-:Y:S01]  /*1650*/  CS2R R36, SRZ ;  /* 0x0000000000247805 */ /* 0x000fe2000001ff00 */
[----:B------:R1:W-:Y:S01]  /*1660*/  STL [R1+0x1c], RZ ;  /* 0x00001cff01007387 */ /* 0x0003e20000100800 */
[----:B------:R-:W-:Y:S01]  /*1670*/  UIADD3 UR10, UR10, 0x100, URZ ;  /* 0x000001000a0a7890 */ /* 0x000fe2000fffe03f */
[----:B------:R-:W-:-:S02]  /*1680*/  CS2R R38, SRZ ;  /* 0x0000000000267805 */ /* 0x000fc4000001ff00 */
[----:B------:R-:W-:Y:S01]  /*1690*/  CS2R R40, SRZ ;  /* 0x0000000000287805 */ /* 0x000fe2000001ff00 */
[----:B------:R1:W-:Y:S01]  /*16a0*/  STL [R1+0x18], RZ ;  /* 0x000018ff01007387 */ /* 0x0003e20000100800 */
[----:B------:R-:W-:Y:S01]  /*16b0*/  USHF.R.U32.HI UR10, URZ, 0x4, UR10 ;  /* 0x000000043f0a7899 */ /* 0x000fe2000801160a */
[----:B------:R-:W-:Y:S02]  /*16c0*/  CS2R R42, SRZ ;  /* 0x00000000002a7805 */ /* 0x000fe4000001ff00 */
[----:B------:R-:W-:Y:S01]  /*16d0*/  CS2R R44, SRZ ;  /* 0x00000000002c7805 */ /* 0x000fe2000001ff00 */
[----:B------:R1:W-:Y:S01]  /*16e0*/  STL [R1+0x14], RZ ;  /* 0x000014ff01007387 */ /* 0x0003e20000100800 */
[----:B------:R-:W-:Y:S01]  /*16f0*/  ULOP3.LUT UR15, UR10, 0x3fff, URZ, 0xc0, !UPT ;  /* 0x00003fff0a0f7892 */ /* 0x000fe2000f8ec03f */
        /* <DEDUP_REMOVED lines=18> */
[----:B------:R1:W-:Y:S01]  /*1820*/  STL [R1], RZ ;  /* 0x000000ff01007387 */ /* 0x0003e20000100800 */
[----:B------:R-:W-:-:S02]  /*1830*/  CS2R R74, SRZ ;  /* 0x00000000004a7805 */ /* 0x000fc4000001ff00 */
[----:B------:R-:W-:Y:S02]  /*1840*/  CS2R R76, SRZ ;  /* 0x00000000004c7805 */ /* 0x000fe4000001ff00 */
[----:B------:R-:W-:Y:S02]  /*1850*/  CS2R R78, SRZ ;  /* 0x00000000004e7805 */ /* 0x000fe4000001ff00 */
[----:B------:R-:W-:Y:S02]  /*1860*/  CS2R R80, SRZ ;  /* 0x0000000000507805 */ /* 0x000fe4000001ff00 */
[----:B------:R-:W-:Y:S02]  /*1870*/  CS2R R82, SRZ ;  /* 0x0000000000527805 */ /* 0x000fe4000001ff00 */
[----:B------:R-:W-:Y:S02]  /*1880*/  CS2R R84, SRZ ;  /* 0x0000000000547805 */ /* 0x000fe4000001ff00 */
        /* <DEDUP_REMOVED lines=32> */
[----:B------:R-:W-:Y:S01]  /*1a90*/  CS2R R150, SRZ ;  /* 0x0000000000967805 */ /* 0x000fe2000001ff00 */
[----:B-1----:R-:W-:Y:S06]  /*1aa0*/  @!P0 BRA `(.L_x_13) ;  /* 0x0000001000688947 */ /* 0x002fec0003800000 */
[----:B------:R-:W-:-:S06]  /*1ab0*/  UISETP.NE.AND UP0, UPT, UR21, 0x3, UPT ;  /* 0x000000031500788c */ /* 0x000fcc000bf05270 */
[----:B------:R-:W-:-:S13]  /*1ac0*/  PLOP3.LUT P1, PT, PT, PT, UP0, 0x80, 0x0 ;  /* 0x000000000000781c */ /* 0x000fda0003f2f008 */
[----:B------:R-:W-:Y:S05]  /*1ad0*/  @!P1 BRA `(.L_x_14) ;  /* 0x0000000000049947 */ /* 0x000fea0003800000 */
[----:B------:R-:W-:Y:S01]  /*1ae0*/  BPT.TRAP 0x1 ;  /* 0x000000040000795c */ /* 0x000fe20000300000 */
.L_x_14:
[----:B------:R-:W-:Y:S01]  /*1af0*/  ULEA UR6, UR5, UR14, 0x3 ;  /* 0x0000000e05067291 */ /* 0x000fe2000f8e183f */
[----:B------:R-:W-:-:S05]  /*1b00*/  IMAD.U32 R0, RZ, RZ, UR4 ;  /* 0x00000004ff007e24 */ /* 0x000fca000f8e00ff */
[----:B------:R-:W-:-:S04]  /*1b10*/  SHF.L.U32 R0, R0, 0x1f, RZ ;  /* 0x0000001f00007819 */ /* 0x000fc800000006ff */
[----:B------:R0:W1:Y:S01]  /*1b20*/  SYNCS.PHASECHK.TRANS64.TRYWAIT P0, [UR6], R0 ;  /* 0x00000000ff0075a7 */ /* 0x0000620008000146 */
[----:B------:R-:W-:Y:S05]  /*1b30*/  @!P1 BRA `(.L_x_15) ;  /* 0x0000000000049947 */ /* 0x000fea0003800000 */
[----:B------:R-:W-:Y:S01]  /*1b40*/  BPT.TRAP 0x1 ;  /* 0x000000040000795c */ /* 0x000fe20000300000 */
.L_x_15:
[----:B-1----:R-:W-:Y:S05]  /*1b50*/  @P0 BRA `(.L_x_16) ;  /* 0x0000000000080947 */ /* 0x002fea0003800000 */
[----:B------:R-:W1:Y:S02]  /*1b60*/  SYNCS.PHASECHK.TRANS64.TRYWAIT P0, [UR6], R0 ;  /* 0x00000000ff0075a7 */ /* 0x000e640008000146 */
[----:B-1----:R-:W-:Y:S05]  /*1b70*/  @!P0 BRA `(.L_x_17) ;  /* 0x000000e400248947 */ /* 0x002fea0003800000 */
.L_x_16:
[----:B------:R-:W-:Y:S01]  /*1b80*/  UIADD3 UR6, UR14, 0xa100, URZ ;  /* 0x0000a1000e067890 */ /* 0x000fe2000fffe03f */
[----:B------:R-:W-:Y:S01]  /*1b90*/  WARPGROUP.ARRIVE ;  /* 0x00000000000079c5 */ /* 0x000fe20000000000 */
[----:B------:R-:W-:Y:S01]  /*1ba0*/  ULOP3.LUT UR8, UR15, 0x10000, URZ, 0xfc, !UPT ;  /* 0x000100000f087892 */ /* 0x000fe2000f8efc3f */
[----:B------:R2:W-:Y:S01]  /*1bb0*/  STL [R1+0x74], RZ ;  /* 0x000074ff01007387 */ /* 0x0005e20000100800 */
[----:B------:R-:W-:Y:S01]  /*1bc0*/  USHF.R.U32.HI UR6, URZ, 0x4, UR6 ;  /* 0x000000043f067899 */ /* 0x000fe20008011606 */
[----:B01----:R-:W-:Y:S01]  /*1bd0*/  IMAD.MOV.U32 R0, RZ, RZ, RZ ;  /* 0x000000ffff007224 */ /* 0x003fe200078e00ff */
[----:B------:R-:W-:Y:S01]  /*1be0*/  ULEA UR8, UR5, UR8, 0x9 ;  /* 0x0000000805087291 */ /* 0x000fe2000f8e483f */
[----:B------:R2:W-:Y:S01]  /*1bf0*/  STL [R1+0x70], RZ ;  /* 0x000070ff01007387 */ /* 0x0005e20000100800 */
[----:B------:R-:W-:Y:S01]  /*1c00*/  ULOP3.LUT UR6, UR6, 0x3fff, URZ, 0xc0, !UPT ;  /* 0x00003fff06067892 */ /* 0x000fe2000f8ec03f */
[----:B------:R-:W-:Y:S01]  /*1c10*/  CS2R R2, SRZ ;  /* 0x0000000000027805 */ /* 0x000fe2000001ff00 */
[----:B------:R-:W-:Y:S01]  /*1c20*/  UMOV UR9, 0x80000020 ;  /* 0x8000002000097882 */ /* 0x000fe20000000000 */
[----:B------:R-:W-:Y:S01]  /*1c30*/  UMOV UR11, 0x80000020 ;  /* 0x80000020000b7882 */ /* 0x000fe20000000000 */
[----:B------:R-:W-:Y:S01]  /*1c40*/  ULOP3.LUT UR6, UR6, 0x10000, URZ, 0xfc, !UPT ;  /* 0x0001000006067892 */ /* 0x000fe2000f8efc3f */
[----:B------:R2:W-:Y:S01]  /*1c50*/  STL [R1+0x6c], RZ ;  /* 0x00006cff01007387 */ /* 0x0005e20000100800 */
[----:B------:R-:W-:Y:S01]  /*1c60*/  ULDC UR7, c[0x0][0x50c] ;  /* 0x0001430000077ab9 */ /* 0x000fe20000000800 */
[----:B------:R-:W-:Y:S01]  /*1c70*/  CS2R R4, SRZ ;  /* 0x0000000000047805 */ /* 0x000fe2000001ff00 */
[----:B------:R-:W-:Y:S01]  /*1c80*/  ULEA UR10, UR5, UR6, 0xa ;  /* 0x00000006050a7291 */ /* 0x000fe2000f8e503f */
[----:B------:R2:W-:Y:S01]  /*1c90*/  STL [R1+0x68], RZ ;  /* 0x000068ff01007387 */ /* 0x0005e20000100800 */
[----:B------:R-:W-:Y:S01]  /*1ca0*/  UISETP.NE.AND UP0, UPT, UR7, 0x2, UPT ;  /* 0x000000020700788c */ /* 0x000fe2000bf05270 */
[----:B------:R-:W-:Y:S01]  /*1cb0*/  CS2R R6, SRZ ;  /* 0x0000000000067805 */ /* 0x000fe2000001ff00 */
[----:B------:R-:W-:Y:S01]  /*1cc0*/  UMOV UR6, 0x2 ;  /* 0x0000000200067882 */ /* 0x000fe20000000000 */
[----:B------:R2:W-:Y:S01]  /*1cd0*/  STL [R1+0x64], RZ ;  /* 0x000064ff01007387 */ /* 0x0005e20000100800 */
[----:B------:R-:W-:Y:S01]  /*1ce0*/  USEL UR7, URZ, 0x1, UP0 ;  /* 0x000000013f077887 */ /* 0x000fe20008000000 */
[----:B------:R-:W-:-:S02]  /*1cf0*/  CS2R R8, SRZ ;  /* 0x0000000000087805 */ /* 0x000fc4000001ff00 */
[----:B------:R-:W-:Y:S01]  /*1d00*/  CS2R R10, SRZ ;  /* 0x00000000000a7805 */ /* 0x000fe2000001ff00 */
[----:B------:R-:W-:Y:S01]  /*1d10*/  QGMMA.64x256x32.F32.E4M3.E4M3 R24, gdesc[UR8], RZ, !UPT ;  /* 0x03e00000081879f3 */ /* 0x000fe2000c7008ff */
[----:B------:R2:W-:Y:S01]  /*1d20*/  STL [R1+0x60], RZ ;  /* 0x000060ff01007387 */ /* 0x0005e20000100800 */
[----:B------:R-:W-:Y:S01]  /*1d30*/  UIADD3 UR8, UR8, 0x2, URZ ;  /* 0x0000000208087890 */ /* 0x000fe2000fffe03f */
[----:B------:R-:W-:Y:S01]  /*1d40*/  ISETP.NE.AND P0, PT, RZ, UR7, PT ;  /* 0x00000007ff007c0c */ /* 0x000fe2000bf05270 */
[----:B------:R-:W-:Y:S01]  /*1d50*/  UIADD3 UR10, UR10, 0x2, URZ ;  /* 0x000000020a0a7890 */ /* 0x000fe2000fffe03f */
[----:B------:R2:W-:Y:S01]  /*1d60*/  STL [R1+0x5c], RZ ;  /* 0x00005cff01007387 */ /* 0x0005e20000100800 */
[----:B------:R-:W-:Y:S01]  /*1d70*/  UMOV UR9, 0x80000020 ;  /* 0x8000002000097882 */ /* 0x000fe20000000000 */
[----:B------:R-:W-:Y:S01]  /*1d80*/  UMOV UR11, 0x80000020 ;  /* 0x80000020000b7882 */ /* 0x000fe20000000000 */
        /* <DEDUP_REMOVED lines=58> */
[----:B------:R-:W-:-:S03]  /*2130*/  IMAD.MOV.U32 R226, RZ, RZ, RZ ;  /* 0x000000ffffe27224 */ /* 0x000fc600078e00ff */
[----:B------:R2:W-:Y:S04]  /*2140*/  STL [R1+0x1c], RZ ;  /* 0x00001cff01007387 */ /* 0x0005e80000100800 */
[----:B------:R2:W-:Y:S04]  /*2150*/  STL [R1+0x18], RZ ;  /* 0x000018ff01007387 */ /* 0x0005e80000100800 */
[----:B------:R2:W-:Y:S04]  /*2160*/  STL [R1+0x14], RZ ;  /* 0x000014ff01007387 */ /* 0x0005e80000100800 */
[----:B------:R2:W-:Y:S04]  /*2170*/  STL [R1+0x10], RZ ;  /* 0x000010ff01007387 */ /* 0x0005e80000100800 */
[----:B------:R2:W-:Y:S04]  /*2180*/  STL [R1+0xc], RZ ;  /* 0x00000cff01007387 */ /* 0x0005e80000100800 */
[----:B------:R2:W-:Y:S04]  /*2190*/  STL [R1+0x8], RZ ;  /* 0x000008ff01007387 */ /* 0x0005e80000100800 */
[----:B------:R2:W-:Y:S04]  /*21a0*/  STL [R1+0x4], RZ ;  /* 0x000004ff01007387 */ /* 0x0005e80000100800 */
[----:B------:R2:W-:Y:S01]  /*21b0*/  STL [R1], RZ ;  /* 0x000000ff01007387 */ /* 0x0005e20000100800 */
[----:B------:R-:W-:Y:S01]  /*21c0*/  QGMMA.64x256x32.F32.E4M3.E4M3 R24, gdesc[UR8], R24, gsb0 ;  /* 0x03e00000081879f3 */ /* 0x000fe20008000818 */
[----:B------:R-:W-:Y:S05]  /*21d0*/  @!P0 BRA `(.L_x_18) ;  /* 0x0000000800808947 */ /* 0x000fea0003800000 */
[----:B------:R-:W-:Y:S02]  /*21e0*/  WARPGROUP.DEPBAR.LE gsb0, 0x0 ;  /* 0x00008000000079c5 */ /* 0x000fe40000010000 */
[----:B------:R-:W-:-:S01]  /*21f0*/  FADD R227, RZ, R122 ;  /* 0x0000007affe37221 */ /* 0x000fc20000000000 */
[----:B------:R-:W-:Y:S01]  /*2200*/  FADD R226, RZ, R24 ;  /* 0x00000018ffe27221 */ /* 0x000fe20000000000 */
[----:B------:R-:W-:-:S01]  /*2210*/  FADD R225, RZ, R25 ;  /* 0x00000019ffe17221 */ /* 0x000fc20000000000 */
[----:B------:R-:W-:Y:S01]  /*2220*/  FADD R224, RZ, R26 ;  /* 0x0000001affe07221 */ /* 0x000fe20000000000 */
[----:B------:R-:W-:-:S01]  /*2230*/  FADD R223, RZ, R27 ;  /* 0x0000001bffdf7221 */ /* 0x000fc20000000000 */
[----:B------:R0:W-:Y:S01]  /*2240*/  STL [R1], R227 ;  /* 0x000000e301007387 */ /* 0x0001e20000100800 */
[----:B------:R-:W-:-:S01]  /*2250*/  FADD R222, RZ, R28 ;  /* 0x0000001cffde7221 */ /* 0x000fc20000000000 */
[----:B------:R-:W-:Y:S01]  /*2260*/  FADD R221, RZ, R29 ;  /* 0x0000001dffdd7221 */ /* 0x000fe20000000000 */
[----:B------:R-:W-:-:S01]  /*2270*/  FADD R220, RZ, R30 ;  /* 0x0000001effdc7221 */ /* 0x000fc20000000000 */
[----:B------:R-:W-:Y:S01]  /*2280*/  FADD R219, RZ, R31 ;  /* 0x0000001fffdb7221 */ /* 0x000fe20000000000 */
[----:B------:R-:W-:-:S01]  /*2290*/  FADD R218, RZ, R32 ;  /* 0x00000020ffda7221 */ /* 0x000fc20000000000 */
[----:B------:R-:W-:Y:S01]  /*22a0*/  FADD R217, RZ, R33 ;  /* 0x00000021ffd97221 */ /* 0x000fe20000000000 */
[----:B------:R-:W-:-:S01]  /*22b0*/  FADD R216, RZ, R34 ;  /* 0x00000022ffd87221 */ /* 0x000fc20000000000 */
[----:B------:R-:W-:Y:S01]  /*22c0*/  FADD R215, RZ, R35 ;  /* 0x00000023ffd77221 */ /* 0x000fe20000000000 */
[----:B------:R-:W-:-:S01]  /*22d0*/  FADD R214, RZ, R36 ;  /* 0x00000024ffd67221 */ /* 0x000fc20000000000 */
[----:B0-----:R-:W-:Y:S01]  /*22e0*/  FADD R227, RZ, R123 ;  /* 0x0000007bffe37221 */ /* 0x001fe20000000000 */
[----:B------:R-:W-:-:S01]  /*22f0*/  FADD R213, RZ, R37 ;  /* 0x00000025ffd57221 */ /* 0x000fc20000000000 */
[----:B------:R-:W-:Y:S01]  /*2300*/  FADD R212, RZ, R38 ;  /* 0x00000026ffd47221 */ /* 0x000fe20000000000 */
[----:B------:R-:W-:-:S01]  /*2310*/  FADD R211, RZ, R39 ;  /* 0x00000027ffd37221 */ /* 0x000fc20000000000 */
[----:B------:R-:W-:Y:S01]  /*2320*/  FADD R210, RZ, R40 ;  /* 0x00000028ffd27221 */ /* 0x000fe20000000000 */
[----:B------:R0:W-:Y:S01]  /*2330*/  STL [R1+0x4], R227 ;  /* 0x000004e301007387 */ /* 0x0001e20000100800 */
        /* <DEDUP_REMOVED lines=93> */
[----:B------:R-:W-:Y:S01]  /*2910*/  UMOV UR6, URZ ;  /* 0x0000003f00067c82 */ /* 0x000fe20008000000 */
[----:B0-----:R-:W-:-:S05]  /*2920*/  FADD R227, RZ, R130 ;  /* 0x00000082ffe37221 */ /* 0x001fca0000000000 */
[----:B------:R0:W-:Y:S02]  /*2930*/  STL [R1+0x20], R227 ;  /* 0x000020e301007387 */ /* 0x0001e40000100800 */
        /* <DEDUP_REMOVED lines=42> */
.L_x_18:
[----:B------:R-:W-:-:S04]  /*2be0*/  UIADD3 UR18, UR5, 0x1, URZ ;  /* 0x0000000105127890 */ /* 0x000fc8000fffe03f */
[----:B------:R-:W-:-:S04]  /*2bf0*/  UISETP.NE.AND UP0, UPT, UR18, 0x5, UPT ;  /* 0x000000051200788c */ /* 0x000fc8000bf05270 */
[----:B------:R-:W-:Y:S02]  /*2c00*/  USEL UR8, URZ, 0x1, UP0 ;  /* 0x000000013f087887 */ /* 0x000fe40008000000 */
[----:B------:R-:W-:Y:S02]  /*2c10*/  USEL UR18, UR18, URZ, UP0 ;  /* 0x0000003f12127287 */ /* 0x000fe40008000000 */
[----:B------:R-:W-:-:S06]  /*2c20*/  ULOP3.LUT UR8, UR4, UR8, URZ, 0x3c, !UPT ;  /* 0x0000000804087292 */ /* 0x000fcc000f8e3c3f */
[----:B0-----:R-:W-:Y:S01]  /*2c30*/  IMAD.U32 R227, RZ, RZ, UR8 ;  /* 0x00000008ffe37e24 */ /* 0x001fe2000f8e00ff */
[----:B------:R-:W-:-:S06]  /*2c40*/  UMOV UR8, 0x1 ;  /* 0x0000000100087882 */ /* 0x000fcc0000000000 */
.L_x_13:
[----:B------:R-:W-:-:S04]  /*2c50*/  UISETP.LT.AND UP0, UPT, UR12, 0x1, UPT ;  /* 0x000000010c00788c */ /* 0x000fc8000bf01270 */
[----:B------:R-:W-:-:S04]  /*2c60*/  USEL UR9, UR12, 0x1, UP0 ;  /* 0x000000010c097887 */ /* 0x000fc80008000000 */
[----:B------:R-:W-:-:S04]  /*2c70*/  UIADD3 UR9, UR12, -UR9, URZ ;  /* 0x800000090c097290 */ /* 0x000fc8000fffe03f */
[----:B------:R-:W-:-:S06]  /*2c80*/  UISETP.GE.AND UP0, UPT, UR9, 0x1, UPT ;  /* 0x000000010900788c */ /* 0x000fcc000bf06270 */
[----:B------:R-:W-:-:S13]  /*2c90*/  PLOP3.LUT P0, PT, PT, PT, UP0, 0x80, 0x0 ;  /* 0x000000000000781c */ /* 0x000fda0003f0f008 */
[----:B------:R-:W-:Y:S05]  /*2ca0*/  @!P0 BRA `(.L_x_19) ;  /* 0x0000001000848947 */ /* 0x000fea0003800000 */
[----:B------:R-:W-:Y:S01]  /*2cb0*/  IMAD.U32 R228, RZ, RZ, UR9 ;  /* 0x00000009ffe47e24 */ /* 0x000fe2000f8e00ff */
[----:B------:R-:W-:Y:S01]  /*2cc0*/  UMOV UR23, UR5 ;  /* 0x0000000500177c82 */ /* 0x000fe20008000000 */
[----:B------:R-:W-:-:S05]  /*2cd0*/  ULDC UR24, c[0x0][0x50c] ;  /* 0x0001430000187ab9 */ /* 0x000fca0000000800 */
.L_x_27:
[----:B------:R-:W-:-:S06]  /*2ce0*/  UISETP.NE.AND UP0, UPT, UR21, 0x3, UPT ;  /* 0x000000031500788c */ /* 0x000fcc000bf05270 */
[----:B------:R-:W-:-:S13]  /*2cf0*/  PLOP3.LUT P1, PT, PT, PT, UP0, 0x80, 0x0 ;  /* 0x000000000000781c */ /* 0x000fda0003f2f008 */
[----:B01----:R-:W-:Y:S05]  /*2d00*/  @!P1 BRA `(.L_x_20) ;  /* 0x0000000000049947 */ /* 0x003fea0003800000 */
[----:B------:R-:W-:Y:S01]  /*2d10*/  BPT.TRAP 0x1 ;  /* 0x000000040000795c */ /* 0x000fe20000300000 */
.L_x_20:
[----:B------:R-:W0:Y:S01]  /*2d20*/  S2UR UR9, SR_CgaCtaId ;  /* 0x00000000000979c3 */ /* 0x000e220000008800 */
[----:B------:R-:W-:Y:S01]  /*2d30*/  UMOV UR14, 0x400 ;  /* 0x00000400000e7882 */ /* 0x000fe20000000000 */
[----:B------:R-:W-:Y:S01]  /*2d40*/  SHF.L.U32 R229, R227, 0x1f, RZ ;  /* 0x0000001fe3e57819 */ /* 0x000fe200000006ff */
[----:B0-----:R-:W-:-:S04]  /*2d50*/  ULEA UR14, UR9, UR14, 0x18 ;  /* 0x0000000e090e7291 */ /* 0x001fc8000f8ec03f */
[----:B------:R-:W-:-:S09]  /*2d60*/  ULEA UR9, UR18, UR14, 0x3 ;  /* 0x0000000e12097291 */ /* 0x000fd2000f8e183f */
[----:B------:R0:W1:Y:S01]  /*2d70*/  SYNCS.PHASECHK.TRANS64.TRYWAIT P0, [UR9], R229 ;  /* 0x000000e5ff0075a7 */ /* 0x0000620008000149 */
[----:B------:R-:W-:Y:S05]  /*2d80*/  @!P1 BRA `(.L_x_21) ;  /* 0x0000000000049947 */ /* 0x000fea0003800000 */
[----:B------:R-:W-:Y:S01]  /*2d90*/  BPT.TRAP 0x1 ;  /* 0x000000040000795c */ /* 0x000fe20000300000 */
.L_x_21:
[----:B-1----:R-:W-:Y:S05]  /*2da0*/  @P0 BRA `(.L_x_22) ;  /* 0x0000000000080947 */ /* 0x002fea0003800000 */
[----:B------:R-:W1:Y:S02]  /*2db0*/  SYNCS.PHASECHK.TRANS64.TRYWAIT P0, [UR9], R229 ;  /* 0x000000e5ff0075a7 */ /* 0x000e640008000149 */
[----:B-1----:R-:W-:Y:S05]  /*2dc0*/  @!P0 BRA `(.L_x_23) ;  /* 0x000000d000a88947 */ /* 0x002fea0003800000 */
.L_x_22:
[----:B------:R-:W-:Y:S01]  /*2dd0*/  UIADD3 UR9, UR14, 0xa100, URZ ;  /* 0x0000a1000e097890 */ /* 0x000fe2000fffe03f */
[----:B------:R-:W-:Y:S01]  /*2de0*/  WARPGROUP.ARRIVE ;  /* 0x00000000000079c5 */ /* 0x000fe20000000000 */
[----:B------:R-:W-:Y:S02]  /*2df0*/  UISETP.NE.AND UP0, UPT, UR7, URZ, UPT ;  /* 0x0000003f0700728c */ /* 0x000fe4000bf05270 */
[----:B------:R-:W-:Y:S02]  /*2e00*/  USHF.R.U32.HI UR9, URZ, 0x4, UR9 ;  /* 0x000000043f097899 */ /* 0x000fe40008011609 */
[----:B------:R-:W-:Y:S02]  /*2e10*/  USEL UR8, UR8, URZ, !UP0 ;  /* 0x0000003f08087287 */ /* 0x000fe4000c000000 */
[----:B------:R-:W-:Y:S02]  /*2e20*/  ULOP3.LUT UR9, UR9, 0x3fff, URZ, 0xc0, !UPT ;  /* 0x00003fff09097892 */ /* 0x000fe4000f8ec03f */
[----:B------:R-:W-:-:S02]  /*2e30*/  ULOP3.LUT UR7, UR15, 0x10000, URZ, 0xfc, !UPT ;  /* 0x000100000f077892 */ /* 0x000fc4000f8efc3f */
[----:B------:R-:W-:Y:S02]  /*2e40*/  ULOP3.LUT UR9, UR9, 0x10000, URZ, 0xfc, !UPT ;  /* 0x0001000009097892 */ /* 0x000fe4000f8efc3f */
[----:B------:R-:W-:Y:S02]  /*2e50*/  UISETP.NE.U32.AND UP0, UPT, UR8, URZ, UPT ;  /* 0x0000003f0800728c */ /* 0x000fe4000bf05070 */
[----:B------:R-:W-:Y:S02]  /*2e60*/  ULEA UR8, UR18, UR7, 0x9 ;  /* 0x0000000712087291 */ /* 0x000fe4000f8e483f */
[----:B------:R-:W-:Y:S01]  /*2e70*/  ULEA UR10, UR18, UR9, 0xa ;  /* 0x00000009120a7291 */ /* 0x000fe2000f8e503f */
[----:B------:R-:W-:Y:S02]  /*2e80*/  UMOV UR11, 0x80000020 ;  /* 0x80000020000b7882 */ /* 0x000fe40000000000 */
[----:B------:R-:W-:Y:S01]  /*2e90*/  UMOV UR9, 0x80000020 ;  /* 0x8000002000097882 */ /* 0x000fe20000000000 */
[----:B------:R-:W-:-:S05]  /*2ea0*/  UIADD3 UR6, UR6, 0x2, URZ ;  /* 0x0000000206067890 */ /* 0x000fca000fffe03f */
[----:B------:R-:W-:Y:S01]  /*2eb0*/  QGMMA.64x256x32.F32.E4M3.E4M3 R24, gdesc[UR8], R24, UP0 ;  /* 0x03e00000081879f3 */ /* 0x000fe2000bf00818 */
[----:B------:R-:W-:Y:S02]  /*2ec0*/  UIADD3 UR8, UR8, 0x2, URZ ;  /* 0x0000000208087890 */ /* 0x000fe4000fffe03f */
[----:B------:R-:W-:Y:S01]  /*2ed0*/  UIADD3 UR10, UR10, 0x2, URZ ;  /* 0x000000020a0a7890 */ /* 0x000fe2000fffe03f */
[----:B------:R-:W-:Y:S01]  /*2ee0*/  UMOV UR9, 0x80000020 ;  /* 0x8000002000097882 */ /* 0x000fe20000000000 */
[----:B------:R-:W-:Y:S01]  /*2ef0*/  UMOV UR11, 0x80000020 ;  /* 0x80000020000b7882 */ /* 0x000fe20000000000 */
[----:B------:R-:W-:-:S04]  /*2f00*/  UISETP.NE.AND UP0, UPT, UR6, UR24, UPT ;  /* 0x000000180600728c */ /* 0x000fc8000bf05270 */
[----:B------:R-:W-:-:S06]  /*2f10*/  USEL UR7, URZ, 0x1, UP0 ;  /* 0x000000013f077887 */ /* 0x000fcc0008000000 */
[----:B------:R-:W-:-:S12]  /*2f20*/  ISETP.NE.AND P0, PT, RZ, UR7, PT ;  /* 0x00000007ff007c0c */ /* 0x000fd8000bf05270 */
[----:B------:R-:W-:Y:S03]  /*2f30*/  QGMMA.64x256x32.F32.E4M3.E4M3 R24, gdesc[UR8], R24, gsb0 ;  /* 0x03e00000081879f3 */ /* 0x000fe60008000818 */
[----:B------:R-:W-:Y:S02]  /*2f40*/  WARPGROUP.DEPBAR.LE gsb0, 0x1 ;  /* 0x00008000000079c5 */ /* 0x000fe40000010100 */
[----:B------:R-:W-:Y:S05]  /*2f50*/  @!P0 BRA `(.L_x_24) ;  /* 0x0000000c00808947 */ /* 0x000fea0003800000 */
[----:B------:R-:W-:Y:S02]  /*2f60*/  WARPGROUP.DEPBAR.LE gsb0, 0x0 ;  /* 0x00008000000079c5 */ /* 0x000fe40000010000 */
[----:B------:R-:W-:-:S01]  /*2f70*/  FADD R226, R24, R226 ;  /* 0x000000e218e27221 */ /* 0x000fc20000000000 */
[----:B------:R-:W-:Y:S01]  /*2f80*/  FADD R225, R25, R225 ;  /* 0x000000e119e17221 */ /* 0x000fe20000000000 */
[----:B------:R1:W-:Y:S01]  /*2f90*/  STL [R1+0x88], R227 ;  /* 0x000088e301007387 */ /* 0x0003e20000100800 */
[----:B------:R-:W-:-:S01]  /*2fa0*/  FADD R224, R26, R224 ;  /* 0x000000e01ae07221 */ /* 0x000fc20000000000 */
[----:B------:R-:W-:Y:S01]  /*2fb0*/  FADD R223, R27, R223 ;  /* 0x000000df1bdf7221 */ /* 0x000fe20000000000 */
[----:B------:R-:W-:-:S01]  /*2fc0*/  FADD R222, R28, R222 ;  /* 0x000000de1cde7221 */ /* 0x000fc20000000000 */
[----:B------:R-:W-:Y:S01]  /*2fd0*/  FADD R221, R29, R221 ;  /* 0x000000dd1ddd7221 */ /* 0x000fe20000000000 */
[----:B-1----:R-:W3:Y:S04]  /*2fe0*/  LDL.LU R227, [R1+0x30] ;  /* 0x0000300001e37983 */ /* 0x002ee80000300800 */
[----:B------:R1:W-:Y:S01]  /*2ff0*/  STL [R1+0x8c], R226 ;  /* 0x00008ce201007387 */ /* 0x0003e20000100800 */
[----:B------:R-:W-:-:S01]  /*3000*/  FADD R220, R30, R220 ;  /* 0x000000dc1edc7221 */ /* 0x000fc20000000000 */
[----:B------:R-:W-:-:S02]  /*3010*/  FADD R219, R31, R219 ;  /* 0x000000db1fdb7221 */ /* 0x000fc40000000000 */
[----:B-1----:R-:W4:Y:S04]  /*3020*/  LDL.LU R226, [R1+0x2c] ;  /* 0x00002c0001e27983 */ /* 0x002f280000300800 */
[----:B------:R1:W-:Y:S01]  /*3030*/  STL [R1+0x90], R225 ;  /* 0x000090e101007387 */ /* 0x0003e20000100800 */
[----:B------:R-:W-:-:S03]  /*3040*/  FADD R218, R32, R218 ;  /* 0x000000da20da7221 */ /* 0x000fc60000000000 */
[----:B-1----:R-:W2:Y:S04]  /*3050*/  LDL.LU R225, [R1+0x28] ;  /* 0x0000280001e17983 */ /* 0x002ea80000300800 */
        /* <DEDUP_REMOVED lines=9> */
[----:B------:R1:W-:Y:S04]  /*30f0*/  STL [R1+0xa0], R221 ;  /* 0x0000a0dd01007387 */ /* 0x0003e80000100800 */
        /* <DEDUP_REMOVED lines=12> */
[----:B-1----:R-:W2:Y:S01]  /*31c0*/  LDL.LU R215, [R1] ;  /* 0x0000000001d77983 */ /* 0x002ea20000300800 */
[----:B------:R-:W-:-:S01]  /*31d0*/  FADD R214, R36, R214 ;  /* 0x000000d624d67221 */ /* 0x000fc20000000000 */
[----:B------:R-:W-:Y:S01]  /*31e0*/  FADD R213, R37, R213 ;  /* 0x000000d525d57221 */ /* 0x000fe20000000000 */
[----:B------:R-:W-:-:S01]  /*31f0*/  FADD R212, R38, R212 ;  /* 0x000000d426d47221 */ /* 0x000fc20000000000 */
[----:B------:R-:W-:Y:S01]  /*3200*/  FADD R211, R39, R211 ;  /* 0x000000d327d37221 */ /* 0x000fe20000000000 */
[----:B------:R-:W-:-:S01]  /*3210*/  FADD R210, R40, R210 ;  /* 0x000000d228d27221 */ /* 0x000fc20000000000 */
[----:B------:R-:W-:Y:S01]  /*3220*/  STL [R1+0xbc], R214 ;  /* 0x0000bcd601007387 */ /* 0x000fe20000100800 */
        /* <DEDUP_REMOVED lines=11> */
[----:B------:R1:W-:Y:S01]  /*32e0*/  STL [R1+0xc8], R211 ;  /* 0x0000c8d301007387 */ /* 0x0003e20000100800 */
[----:B------:R-:W-:-:S01]  /*32f0*/  FADD R200, R50, R200 ;  /* 0x000000c832c87221 */ /* 0x000fc20000000000 */
[----:B------:R-:W-:Y:S01]  /*3300*/  FADD R199, R51, R199 ;  /* 0x000000c733c77221 */ /* 0x000fe20000000000 */
        /* <DEDUP_REMOVED lines=69> */
[----:B-----5:R-:W-:Y:S01]  /*3760*/  FADD R0, R121, R0 ;  /* 0x0000000079007221 */ /* 0x020fe20000000000 */
[----:B---3--:R-:W-:-:S01]  /*3770*/  FADD R227, R134, R227 ;  /* 0x000000e386e37221 */ /* 0x008fc20000000000 */
[----:B----4-:R-:W-:Y:S01]  /*3780*/  FADD R226, R133, R226 ;  /* 0x000000e285e27221 */ /* 0x010fe20000000000 */
[----:B--2---:R-:W-:-:S01]  /*3790*/  FADD R225, R132, R225 ;  /* 0x000000e184e17221 */ /* 0x004fc20000000000 */
        /* <DEDUP_REMOVED lines=9> */
[----:B------:R-:W-:-:S05]  /*3830*/  FADD R215, R122, R215 ;  /* 0x000000d77ad77221 */ /* 0x000fca0000000000 */
[----:B------:R2:W-:Y:S04]  /*3840*/  STL [R1], R215 ;  /* 0x000000d701007387 */ /* 0x0005e80000100800 */
[----:B------:R3:W-:Y:S04]  /*3850*/  STL [R1+0x4], R216 ;  /* 0x000004d801007387 */ /* 0x0007e80000100800 */
        /* <DEDUP_REMOVED lines=8> */
[----:B-1----:R-:W4:Y:S04]  /*38e0*/  LDL.LU R211, [R1+0x34] ;  /* 0x0000340001d37983 */ /* 0x002f280000300800 */
[----:B------:R1:W-:Y:S04]  /*38f0*/  STL [R1+0x28], R225 ;  /* 0x000028e101007387 */ /* 0x0003e80000100800 */
[----:B------:R-:W4:Y:S04]  /*3900*/  LDL.LU R212, [R1+0x38] ;  /* 0x0000380001d47983 */ /* 0x000f280000300800 */
[----:B------:R1:W-:Y:S04]  /*3910*/  STL [R1+0x2c], R226 ;  /* 0x00002ce201007387 */ /* 0x0003e80000100800 */
[----:B------:R-:W4:Y:S04]  /*3920*/  LDL.LU R213, [R1+0x3c] ;  /* 0x00003c0001d57983 */ /* 0x000f280000300800 */
[----:B------:R1:W-:Y:S04]  /*3930*/  STL [R1+0x30], R227 ;  /* 0x000030e301007387 */ /* 0x0003e80000100800 */
[----:B------:R-:W4:Y:S04]  /*3940*/  LDL.LU R214, [R1+0x40] ;  /* 0x0000400001d67983 */ /* 0x000f280000300800 */
[----:B--2---:R-:W2:Y:S04]  /*3950*/  LDL.LU R215, [R1+0x44] ;  /* 0x0000440001d77983 */ /* 0x004ea80000300800 */
[----:B---3--:R-:W3:Y:S04]  /*3960*/  LDL.LU R216, [R1+0x48] ;  /* 0x0000480001d87983 */ /* 0x008ee80000300800 */
[----:B----4-:R-:W4:Y:S04]  /*3970*/  LDL.LU R217, [R1+0x4c] ;  /* 0x00004c0001d97983 */ /* 0x010f280000300800 */
[----:B0-----:R-:W4:Y:S04]  /*3980*/  LDL.LU R218, [R1+0x50] ;  /* 0x0000500001da7983 */ /* 0x001f280000300800 */
[----:B------:R-:W4:Y:S04]  /*3990*/  LDL.LU R219, [R1+0x54] ;  /* 0x0000540001db7983 */ /* 0x000f280000300800 */
[----:B------:R-:W4:Y:S04]  /*39a0*/  LDL.LU R220, [R1+0x58] ;  /* 0x0000580001dc7983 */ /* 0x000f280000300800 */
[----:B------:R-:W4:Y:S04]  /*39b0*/  LDL.LU R221, [R1+0x5c] ;  /* 0x00005c0001dd7983 */ /* 0x000f280000300800 */
[----:B------:R-:W4:Y:S04]  /*39c0*/  LDL.LU R222, [R1+0x60] ;  /* 0x0000600001de7983 */ /* 0x000f280000300800 */
[----:B------:R-:W4:Y:S04]  /*39d0*/  LDL.LU R223, [R1+0x64] ;  /* 0x0000640001df7983 */ /* 0x000f280000300800 */
[----:B------:R-:W4:Y:S04]  /*39e0*/  LDL.LU R224, [R1+0x68] ;  /* 0x0000680001e07983 */ /* 0x000f280000300800 */
[----:B-1----:R-:W4:Y:S04]  /*39f0*/  LDL.LU R225, [R1+0x6c] ;  /* 0x00006c0001e17983 */ /* 0x002f280000300800 */
[----:B------:R-:W4:Y:S04]  /*3a00*/  LDL.LU R226, [R1+0x70] ;  /* 0x0000700001e27983 */ /* 0x000f280000300800 */
[----:B------:R-:W4:Y:S01]  /*3a10*/  LDL.LU R227, [R1+0x74] ;  /* 0x0000740001e37983 */ /* 0x000f220000300800 */
[----:B------:R-:W-:-:S05]  /*3a20*/  FADD R211, R135, R211 ;  /* 0x000000d387d37221 */ /* 0x000fca0000000000 */
[----:B------:R0:W-:Y:S01]  /*3a30*/  STL [R1+0x34], R211 ;  /* 0x000034d301007387 */ /* 0x0001e20000100800 */
[----:B------:R-:W-:-:S03]  /*3a40*/  FADD R212, R136, R212 ;  /* 0x000000d488d47221 */ /* 0x000fc60000000000 */
[----:B0-----:R1:W5:Y:S01]  /*3a50*/  LDL.LU R211, [R1+0xc8] ;  /* 0x0000c80001d37983 */ /* 0x0013620000300800 */
[----:B------:R-:W-:-:S03]  /*3a60*/  FADD R213, R137, R213 ;  /* 0x000000d589d57221 */ /* 0x000fc60000000000 */
[----:B------:R0:W-:Y:S01]  /*3a70*/  STL [R1+0x38], R212 ;  /* 0x000038d401007387 */ /* 0x0001e20000100800 */
[----:B------:R-:W-:-:S01]  /*3a80*/  FADD R214, R138, R214 ;  /* 0x000000d68ad67221 */ /* 0x000fc20000000000 */
[----:B--2---:R-:W-:Y:S02]  /*3a90*/  FADD R215, R139, R215 ;  /* 0x000000d78bd77221 */ /* 0x004fe40000000000 */
[----:B0-----:R1:W5:Y:S01]  /*3aa0*/  LDL.LU R212, [R1+0xc4] ;  /* 0x0000c40001d47983 */ /* 0x0013620000300800 */
[----:B---3--:R-:W-:-:S03]  /*3ab0*/  FADD R216, R140, R216 ;  /* 0x000000d88cd87221 */ /* 0x008fc60000000000 */
[----:B------:R0:W-:Y:S01]  /*3ac0*/  STL [R1+0x3c], R213 ;  /* 0x00003cd501007387 */ /* 0x0001e20000100800 */
[----:B----4-:R-:W-:-:S03]  /*3ad0*/  FADD R217, R141, R217 ;  /* 0x000000d98dd97221 */ /* 0x010fc60000000000 */
[----:B0-----:R1:W5:Y:S01]  /*3ae0*/  LDL.LU R213, [R1+0xc0] ;  /* 0x0000c00001d57983 */ /* 0x0013620000300800 */
[----:B------:R-:W-:-:S03]  /*3af0*/  FADD R218, R142, R218 ;  /* 0x000000da8eda7221 */ /* 0x000fc60000000000 */
[----:B------:R0:W-:Y:S01]  /*3b00*/  STL [R1+0x40], R214 ;  /* 0x000040d601007387 */ /* 0x0001e20000100800 */
[----:B------:R-:W-:-:S01]  /*3b10*/  FADD R219, R143, R219 ;  /* 0x000000db8fdb7221 */ /* 0x000fc20000000000 */
[----:B------:R-:W-:Y:S02]  /*3b20*/  FADD R220, R144, R220 ;  /* 0x000000dc90dc7221 */ /* 0x000fe40000000000 */
[----:B0-----:R1:W5:Y:S04]  /*3b30*/  LDL.LU R214, [R1+0xbc] ;  /* 0x0000bc0001d67983 */ /* 0x0013680000300800 */
[----:B------:R0:W-:Y:S01]  /*3b40*/  STL [R1+0x44], R215 ;  /* 0x000044d701007387 */ /* 0x0001e20000100800 */
[----:B------:R-:W-:-:S01]  /*3b50*/  FADD R221, R145, R221 ;  /* 0x000000dd91dd7221 */ /* 0x000fc20000000000 */
[----:B------:R-:W-:-:S02]  /*3b60*/  FADD R222, R146, R222 ;  /* 0x000000de92de7221 */ /* 0x000fc40000000000 */
[----:B0-----:R1:W5:Y:S04]  /*3b70*/  LDL.LU R215, [R1+0xb8] ;  /* 0x0000b80001d77983 */ /* 0x0013680000300800 */
[----:B------:R0:W-:Y:S01]  /*3b80*/  STL [R1+0x48], R216 ;  /* 0x000048d801007387 */ /* 0x0001e20000100800 */
[----:B------:R-:W-:-:S03]  /*3b90*/  FADD R223, R147, R223 ;  /* 0x000000df93df7221 */ /* 0x000fc60000000000 */
        /* <DEDUP_REMOVED lines=13> */
[----:B------:R0:W-:Y:S04]  /*3c70*/  STL [R1+0x5c], R221 ;  /* 0x00005cdd01007387 */ /* 0x0001e80000100800 */
        /* <DEDUP_REMOVED lines=12> */
[----:B0-----:R1:W5:Y:S01]  /*3d40*/  LDL.LU R227, [R1+0x88] ;  /* 0x0000880001e37983 */ /* 0x0013620000300800 */
[----:B------:R-:W-:-:S05]  /*3d50*/  UMOV UR6, URZ ;  /* 0x0000003f00067c82 */ /* 0x000fca0008000000 */
.L_x_24:
[----:B------:R-:W-:Y:S05]  /*3d60*/  @!P1 BRA `(.L_x_25) ;  /* 0x0000000000049947 */ /* 0x000fea0003800000 */
[----:B------:R-:W-:Y:S01]  /*3d70*/  BPT.TRAP 0x1 ;  /* 0x000000040000795c */ /* 0x000fe20000300000 */
.L_x_25:
[----:B------:R-:W-:Y:S02]  /*3d80*/  UISETP.GT.U32.AND UP0, UPT, UR13, 0x1, UPT ;  /* 0x000000010d00788c */ /* 0x000fe4000bf04070 */
[----:B------:R-:W-:-:S04]  /*3d90*/  ULEA UR8, UR23, UR14, 0x3 ;  /* 0x0000000e17087291 */ /* 0x000fc8000f8e183f */
[----:B------:R-:W-:Y:S01]  /*3da0*/  UIADD3 UR8, UR8, 0x28, URZ ;  /* 0x0000002808087890 */ /* 0x000fe2000fffe03f */
[----:B------:R-:W-:-:S03]  /*3db0*/  PLOP3.LUT P0, PT, PT, PT, UP0, 0x80, 0x0 ;  /* 0x000000000000781c */ /* 0x000fc60003f0f008 */
[----:B------:R-:W-:-:S09]  /*3dc0*/  UPRMT UR8, URZ, 0x654, UR8 ;  /* 0x000006543f087896 */ /* 0x000fd20008000008 */
[----:B------:R-:W-:Y:S01]  /*3dd0*/  SYNCS.ARRIVE.TRANS64.RED.A1T0 RZ, [UR8], RZ ;  /* 0x000000ffffff79a7 */ /* 0x000fe20008100408 */
[----:B------:R-:W-:Y:S05]  /*3de0*/  @P0 BRA `(.L_x_26) ;  /* 0x0000000000040947 */ /* 0x000fea0003800000 */
[----:B------:R-:W-:Y:S01]  /*3df0*/  BPT.TRAP 0x1 ;  /* 0x000000040000795c */ /* 0x000fe20000300000 */
.L_x_26:
[----:B------:R-:W-:Y:S01]  /*3e00*/  UIADD3 UR18, UR18, 0x1, URZ ;  /* 0x0000000112127890 */ /* 0x000fe2000fffe03f */
[C---:B------:R-:W-:Y:S01]  /*3e10*/  ISETP.GT.AND P0, PT, R228.reuse, 0x1, PT ;  /* 0x00000001e400780c */ /* 0x040fe20003f04270 */
[----:B------:R-:W-:Y:S01]  /*3e20*/  UIADD3 UR23, UR23, 0x1, URZ ;  /* 0x0000000117177890 */ /* 0x000fe2000fffe03f */
[----:B------:R-:W-:Y:S01]  /*3e30*/  VIADD R228, R228, 0xffffffff ;  /* 0xffffffffe4e47836 */ /* 0x000fe20000000000 */
[----:B------:R-:W-:Y:S02]  /*3e40*/  UISETP.NE.AND UP0, UPT, UR18, 0x5, UPT ;  /* 0x000000051200788c */ /* 0x000fe4000bf05270 */
[----:B------:R-:W-:Y:S02]  /*3e50*/  UISETP.NE.AND UP1, UPT, UR23, 0x5, UPT ;  /* 0x000000051700788c */ /* 0x000fe4000bf25270 */
[----:B------:R-:W-:Y:S02]  /*3e60*/  USEL UR8, URZ, 0x1, UP0 ;  /* 0x000000013f087887 */ /* 0x000fe40008000000 */
[----:B------:R-:W-:-:S02]  /*3e70*/  USEL UR18, UR18, URZ, UP0 ;  /* 0x0000003f12127287 */ /* 0x000fc40008000000 */
[----:B------:R-:W-:Y:S02]  /*3e80*/  USEL UR23, UR23, URZ, UP1 ;  /* 0x0000003f17177287 */ /* 0x000fe40008800000 */
[----:B-----5:R-:W-:Y:S01]  /*3e90*/  LOP3.LUT R227, R227, UR8, RZ, 0x3c, !PT ;  /* 0x00000008e3e37c12 */ /* 0x020fe2000f8e3cff */
[----:B------:R-:W-:Y:S01]  /*3ea0*/  UMOV UR8, 0x1 ;  /* 0x0000000100087882 */ /* 0x000fe20000000000 */
[----:B------:R-:W-:Y:S08]  /*3eb0*/  @P0 BRA `(.L_x_27) ;  /* 0xffffffec00880947 */ /* 0x000ff0000383ffff */
.L_x_19:
[----:B------:R-:W-:-:S04]  /*3ec0*/  UISETP.NE.AND UP0, UPT, UR6, URZ, UPT ;  /* 0x0000003f0600728c */ /* 0x000fc8000bf05270 */
[----:B------:R-:W-:-:S06]  /*3ed0*/  USEL UR6, URZ, 0x1, !UP0 ;  /* 0x000000013f067887 */ /* 0x000fcc000c000000 */
[----:B------:R-:W-:-:S13]  /*3ee0*/  ISETP.NE.AND P0, PT, RZ, UR6, PT ;  /* 0x00000006ff007c0c */ /* 0x000fda000bf05270 */
[----:B------:R-:W-:Y:S05]  /*3ef0*/  @!P0 BRA `(.L_x_28) ;  /* 0x0000000c00dc8947 */ /* 0x000fea0003800000 */
[----:B------:R-:W3:Y:S04]  /*3f00*/  LDL.LU R227, [R1+0x74] ;  /* 0x0000740001e37983 */ /* 0x000ee80000300800 */
[----:B---3--:R3:W-:Y:S04]  /*3f10*/  STL [R1+0x88], R227 ;  /* 0x000088e301007387 */ /* 0x0087e80000100800 */
[----:B---3--:R-:W3:Y:S04]  /*3f20*/  LDL.LU R227, [R1+0x70] ;  /* 0x0000700001e37983 */ /* 0x008ee80000300800 */
        /* <DEDUP_REMOVED lines=55> */
[----:B---3--:R-:W3:Y:S01]  /*42a0*/  LDL.LU R227, [R1] ;  /* 0x0000000001e37983 */ /* 0x008ee20000300800 */
[----:B------:R-:W-:-:S02]  /*42b0*/  WARPGROUP.DEPBAR.LE gsb0, 0x0 ;  /* 0x00008000000079c5 */ /* 0x000fc40000010000 */
[----:B------:R-:W-:Y:S01]  /*42c0*/  FADD R226, R24, R226 ;  /* 0x000000e218e27221 */ /* 0x000fe20000000000 */
        /* <DEDUP_REMOVED lines=97> */
[----:B---3--:R-:W-:-:S05]  /*48e0*/  FADD R227, R122, R227 ;  /* 0x000000e37ae37221 */ /* 0x008fca0000000000 */
[----:B------:R3:W-:Y:S04]  /*48f0*/  STL [R1], R227 ;  /* 0x000000e301007387 */ /* 0x0007e80000100800 */
[----:B---3--:R-:W3:Y:S02]  /*4900*/  LDL.LU R227, [R1+0xf8] ;  /* 0x0000f80001e37983 */ /* 0x008ee40000300800 */
[----:B---3--:R-:W-:-:S05]  /*4910*/  FADD R227, R123, R227 ;  /* 0x000000e37be37221 */ /* 0x008fca0000000000 */
[----:B------:R3:W-:Y:S04]  /*4920*/  STL [R1+0x4], R227 ;  /* 0x000004e301007387 */ /* 0x0007e80000100800 */
        /* <DEDUP_REMOVED lines=83> */
[----:B------:R3:W-:Y:S02]  /*4e60*/  STL [R1+0x74], R227 ;  /* 0x000074e301007387 */ /* 0x0007e40000100800 */
.L_x_28:
[----:B------:R-:W-:Y:S02]  /*4e70*/  WARPGROUP.DEPBAR.LE gsb0, 0x0 ;  /* 0x00008000000079c5 */ /* 0x000fe40000010000 */
[----:B------:R-:W4:Y:S02]  /*4e80*/  LDC R24, c[0x0][0x28c] ;  /* 0x0000a300ff187b82 */ /* 0x000f240000000800 */
[----:B----4-:R-:W-:-:S13]  /*4e90*/  ISETP.GE.AND P0, PT, R24, 0x1, PT ;  /* 0x000000011800780c */ /* 0x010fda0003f06270 */
[----:B------:R-:W-:Y:S05]  /*4ea0*/  @!P0 BRA `(.L_x_29) ;  /* 0x0000000000488947 */ /* 0x000fea0003800000 */
[----:B------:R-:W-:-:S06]  /*4eb0*/  UISETP.NE.AND UP0, UPT, UR21, 0x3, UPT ;  /* 0x000000031500788c */ /* 0x000fcc000bf05270 */
[----:B------:R-:W-:-:S13]  /*4ec0*/  PLOP3.LUT P0, PT, PT, PT, UP0, 0x80, 0x0 ;  /* 0x000000000000781c */ /* 0x000fda0003f0f008 */
[----:B------:R-:W-:Y:S05]  /*4ed0*/  @!P0 BRA `(.L_x_30) ;  /* 0x0000000000048947 */ /* 0x000fea0003800000 */
[----:B------:R-:W-:Y:S01]  /*4ee0*/  BPT.TRAP 0x1 ;  /* 0x000000040000795c */ /* 0x000fe20000300000 */
.L_x_30:
[----:B------:R-:W-:-:S04]  /*4ef0*/  UISETP.LT.AND UP0, UPT, UR12, 0x1, UPT ;  /* 0x000000010c00788c */ /* 0x000fc8000bf01270 */
[----:B------:R-:W-:Y:S02]  /*4f00*/  USEL UR8, UR12, 0x1, UP0 ;  /* 0x000000010c087887 */ /* 0x000fe40008000000 */
[----:B------:R-:W-:Y:S02]  /*4f10*/  UISETP.GT.U32.AND UP0, UPT, UR13, 0x1, UPT ;  /* 0x000000010d00788c */ /* 0x000fe4000bf04070 */
[----:B------:R-:W-:-:S04]  /*4f20*/  UIADD3 UR8, UR5, UR12, -UR8 ;  /* 0x0000000c05087290 */ /* 0x000fc8000fffe808 */
[----:B------:R-:W-:Y:S01]  /*4f30*/  UIMAD.WIDE.U32 UR6, UR8, -0x33333333, URZ ;  /* 0xcccccccd080678a5 */ /* 0x000fe2000f8e003f */
[----:B------:R-:W-:-:S03]  /*4f40*/  PLOP3.LUT P0, PT, PT, PT, UP0, 0x80, 0x0 ;  /* 0x000000000000781c */ /* 0x000fc60003f0f008 */
[----:B------:R-:W-:-:S04]  /*4f50*/  USHF.R.U32.HI UR6, URZ, 0x2, UR7 ;  /* 0x000000023f067899 */ /* 0x000fc80008011607 */
[----:B------:R-:W-:-:S04]  /*4f60*/  UIMAD UR8, UR6, -0x5, UR8 ;  /* 0xfffffffb060878a4 */ /* 0x000fc8000f8e0208 */
[----:B------:R-:W-:-:S04]  /*4f70*/  ULEA UR8, UR8, UR14, 0x3 ;  /* 0x0000000e08087291 */ /* 0x000fc8000f8e183f */
[----:B------:R-:W-:-:S04]  /*4f80*/  UIADD3 UR8, UR8, 0x28, URZ ;  /* 0x0000002808087890 */ /* 0x000fc8000fffe03f */
[----:B------:R-:W-:-:S09]  /*4f90*/  UPRMT UR8, URZ, 0x654, UR8 ;  /* 0x000006543f087896 */ /* 0x000fd20008000008 */
[----:B------:R-:W-:Y:S01]  /*4fa0*/  SYNCS.ARRIVE.TRANS64.RED.A1T0 RZ, [UR8], RZ ;  /* 0x000000ffffff79a7 */ /* 0x000fe20008100408 */
[----:B------:R-:W-:Y:S05]  /*4fb0*/  @P0 BRA `(.L_x_29) ;  /* 0x0000000000040947 */ /* 0x000fea0003800000 */
[----:B------:R-:W-:Y:S01]  /*4fc0*/  BPT.TRAP 0x1 ;  /* 0x000000040000795c */ /* 0x000fe20000300000 */
.L_x_29:
[----:B------:R4:W-:Y:S01]  /*4fd0*/  STL [R1+0x8c], R2 ;  /* 0x00008c0201007387 */ /* 0x0009e20000100800 */
[----:B------:R-:W0:Y:S01]  /*4fe0*/  LDC R28, c[0x0][0x288] ;  /* 0x0000a200ff1c7b82 */ /* 0x000e220000000800 */
[----:B------:R-:W-:Y:S02]  /*4ff0*/  UIADD3 UR9, UR12, UR5, URZ ;  /* 0x000000050c097290 */ /* 0x000fe4000fffe03f */
[----:B------:R1:W-:Y:S01]  /*5000*/  STL [R1+0x88], R0 ;  /* 0x0000880001007387 */ /* 0x0003e20000100800 */
[----:B------:R-:W-:Y:S01]  /*5010*/  USHF.R.S32.HI UR10, URZ, 0x1f, UR22 ;  /* 0x0000001f3f0a7899 */ /* 0x000fe20008011416 */
[----:B------:R-:W-:Y:S01]  /*5020*/  ULDC.64 UR14, c[0x0][0x5d0] ;  /* 0x00017400000e7ab9 */ /* 0x000fe20000000a00 */
[----:B------:R-:W-:Y:S01]  /*5030*/  ULDC UR11, c[0x0][0x284] ;  /* 0x0000a100000b7ab9 */ /* 0x000fe20000000800 */
[----:B----4-:R-:W4:Y:S01]  /*5040*/  S2R R2, SR_TID.X ;  /* 0x0000000000027919 */ /* 0x010f220000002100 */
[----:B-1----:R-:W2:Y:S04]  /*5050*/  LDL.LU R0, [R1+0x80] ;  /* 0x0000800001007983 */ /* 0x002ea80000300800 */
[----:B---3--:R-:W3:Y:S01]  /*5060*/  LDL.LU R227, [R1+0x84] ;  /* 0x0000840001e37983 */ /* 0x008ee20000300800 */
[----:B------:R-:W-:-:S02]  /*5070*/  UISETP.GT.U32.AND UP0, UPT, UR9, 0x4, UPT ;  /* 0x000000040900788c */ /* 0x000fc4000bf04070 */
[----:B------:R-:W-:Y:S01]  /*5080*/  UISETP.GE.U32.AND UP1, UPT, UR12, 0x5, UPT ;  /* 0x000000050c00788c */ /* 0x000fe2000bf26070 */
[--C-:B----4-:R-:W-:Y:S02]  /*5090*/  SHF.R.U32.HI R24, RZ, 0x2, R2.reuse ;  /* 0x00000002ff187819 */ /* 0x110fe40000011602 */
[----:B------:R-:W-:Y:S02]  /*50a0*/  LOP3.LUT R26, R2, 0x60, RZ, 0xc0, !PT ;  /* 0x00000060021a7812 */ /* 0x000fe400078ec0ff */
[----:B------:R-:W-:Y:S02]  /*50b0*/  SHF.R.U32.HI R27, RZ, 0x7, R2 ;  /* 0x00000007ff1b7819 */ /* 0x000fe40000011602 */
[----:B------:R-:W-:Y:S02]  /*50c0*/  LOP3.LUT R25, R24, 0x7, RZ, 0xc0, !PT ;  /* 0x0000000718197812 */ /* 0x000fe400078ec0ff */
[----:B------:R-:W-:Y:S02]  /*50d0*/  SHF.R.U32.HI R26, RZ, 0x1, R26 ;  /* 0x00000001ff1a7819 */ /* 0x000fe4000001161a */
[----:B------:R-:W-:-:S02]  /*50e0*/  LOP3.LUT R24, R27, 0x1, RZ, 0xc0, !PT ;  /* 0x000000011b187812 */ /* 0x000fc400078ec0ff */
[----:B------:R-:W-:-:S03]  /*50f0*/  IADD3 R29, RZ, -R26, -R25 ;  /* 0x8000001aff1d7210 */ /* 0x000fc60007ffe819 */
[C---:B------:R-:W-:Y:S02]  /*5100*/  IMAD.SHL.U32 R30, R24.reuse, 0x40, RZ ;  /* 0x00000040181e7824 */ /* 0x040fe400078e00ff */
[----:B------:R-:W-:Y:S02]  /*5110*/  IMAD R29, R24, -0x40, R29 ;  /* 0xffffffc0181d7824 */ /* 0x000fe400078e021d */
[----:B------:R-:W-:Y:S01]  /*5120*/  IMAD.SHL.U32 R24, R2, 0x2, RZ ;  /* 0x0000000202187824 */ /* 0x000fe200078e00ff */
[----:B------:R-:W-:-:S04]  /*5130*/  LOP3.LUT R27, R30, 0x40, R25, 0xe2, !PT ;  /* 0x000000401e1b7812 */ /* 0x000fc800078ee219 */
[----:B------:R-:W-:Y:S02]  /*5140*/  LOP3.LUT R30, R24, 0x6, RZ, 0xc0, !PT ;  /* 0x00000006181e7812 */ /* 0x000fe400078ec0ff */
[----:B------:R-:W-:Y:S02]  /*5150*/  LOP3.LUT R24, R2, 0x3, RZ, 0xc0, !PT ;  /* 0x0000000302187812 */ /* 0x000fe400078ec0ff */
[----:B------:R1:W5:Y:S01]  /*5160*/  LDL.LU R2, [R1+0x8c] ;  /* 0x00008c0001027983 */ /* 0x0003620000300800 */
[----:B------:R-:W-:Y:S01]  /*5170*/  UIMAD.WIDE.U32 UR6, UR9, -0x33333333, URZ ;  /* 0xcccccccd090678a5 */ /* 0x000fe2000f8e003f */
[----:B--2---:R-:W-:Y:S01]  /*5180*/  PRMT R30, R30, 0x6540, R0 ;  /* 0x000065401e1e7816 */ /* 0x004fe20000000000 */
[----:B------:R-:W-:Y:S02]  /*5190*/  IMAD.SHL.U32 R35, R0, 0x100, RZ ;  /* 0x0000010000237824 */ /* 0x000fe400078e00ff */
[----:B------:R1:W5:Y:S01]  /*51a0*/  LDL.LU R0, [R1+0x88] ;  /* 0x0000880001007983 */ /* 0x0003620000300800 */
[----:B0-----:R-:W-:Y:S01]  /*51b0*/  IMAD R34, R24, -0x2, R28 ;  /* 0xfffffffe18227824 */ /* 0x001fe200078e021c */
[----:B------:R-:W-:Y:S01]  /*51c0*/  UIMAD UR5, UR10, UR14, URZ ;  /* 0x0000000e0a0572a4 */ /* 0x000fe2000f8e023f */
[----:B------:R-:W-:Y:S01]  /*51d0*/  ISETP.GE.AND P0, PT, R35, R28, PT ;  /* 0x0000001c2300720c */ /* 0x000fe20003f06270 */
[C---:B---3--:R-:W-:Y:S01]  /*51e0*/  IMAD.SHL.U32 R28, R227.reuse, 0x80, RZ ;  /* 0x00000080e31c7824 */ /* 0x048fe200078e00ff */
[----:B------:R-:W-:Y:S01]  /*51f0*/  UISETP.LT.U32.AND UP0, UPT, UR12, 0x5, UP0 ;  /* 0x000000050c00788c */ /* 0x000fe20008701070 */
[--C-:B------:R-:W-:Y:S01]  /*5200*/  SHF.R.S32.HI R31, RZ, 0x1f, R30.reuse ;  /* 0x0000001fff1f7819 */ /* 0x100fe2000001141e */
[----:B------:R-:W-:Y:S01]  /*5210*/  UIMAD UR8, UR22, UR15, UR5 ;  /* 0x0000000f160872a4 */ /* 0x000fe2000f8e0205 */
[----:B------:R-:W-:Y:S01]  /*5220*/  IMAD.U32 R25, RZ, RZ, UR14 ;  /* 0x0000000eff197e24 */ /* 0x000fe2000f8e00ff */
[C---:B------:R-:W-:Y:S01]  /*5230*/  ISETP.GE.OR P0, PT, R28.reuse, UR11, P0 ;  /* 0x0000000b1c007c0c */ /* 0x040fe20008706670 */
[----:B------:R-:W-:Y:S01]  /*5240*/  USEL UR5, URZ, 0x1, !UP0 ;  /* 0x000000013f057887 */ /* 0x000fe2000c000000 */
[----:B------:R-:W-:Y:S01]  /*5250*/  IMAD.WIDE R32, R227, 0x80, RZ ;  /* 0x00000080e3207825 */ /* 0x000fe200078e02ff */
[----:B------:R-:W-:Y:S01]  /*5260*/  USHF.R.U32.HI UR6, URZ, 0x2, UR7 ;  /* 0x000000023f067899 */ /* 0x000fe20008011607 */
[----:B------:R-:W-:Y:S01]  /*5270*/  IADD3 R38, -R28, UR11, R29 ;  /* 0x0000000b1c267c10 */ /* 0x000fe2000fffe11d */
[----:B------:R-:W-:Y:S01]  /*5280*/  ULOP3.LUT UR4, UR4, UR5, URZ, 0x3c, !UPT ;  /* 0x0000000504047292 */ /* 0x000fe2000f8e3c3f */
[----:B------:R-:W-:Y:S01]  /*5290*/  IMAD.WIDE.U32 R24, R25, UR22, R30 ;  /* 0x0000001619187c25 */ /* 0x000fe2000f8e001e */
[----:B------:R-:W-:Y:S01]  /*52a0*/  UIMAD UR5, UR6, -0x5, UR9 ;  /* 0xfffffffb060578a4 */ /* 0x000fe2000f8e0209 */
[----:B------:R-:W-:Y:S01]  /*52b0*/  LOP3.LUT R39, R32, R27, R26, 0xfe, !PT ;  /* 0x0000001b20277212 */ /* 0x000fe200078efe1a */
[----:B------:R-:W-:Y:S01]  /*52c0*/  @UP1 ULOP3.LUT UR4, UR4, 0x1, UR6, 0x78, !UPT ;  /* 0x0000000104041892 */ /* 0x000fe2000f8e7806 */
[----:B------:R-:W-:-:S02]  /*52d0*/  VIADD R25, R25, UR8 ;  /* 0x0000000819197c36 */ /* 0x000fc40008000000 */
[----:B------:R-:W-:Y:S02]  /*52e0*/  IMAD.IADD R35, R34, 0x1, -R35 ;  /* 0x0000000122237824 */ /* 0x000fe400078e0a23 */
[----:B------:R-:W-:Y:S01]  /*52f0*/  IMAD.MOV.U32 R34, RZ, RZ, -0x1 ;  /* 0xffffffffff227424 */ /* 0x000fe200078e00ff */
[----:B-1----:R-:W-:Y:S06]  /*5300*/  @P0 BRA `(.L_x_31) ;  /* 0x0000008c00980947 */ /* 0x002fec0003800000 */
[----:B------:R-:W0:Y:S01]  /*5310*/  LDC.64 R28, c[0x0][0x5c8] ;  /* 0x00017200ff1c7b82 */ /* 0x000e220000000a00 */
[----:B------:R-:W-:Y:S01]  /*5320*/  ULDC.64 UR6, c[0x0][0x5c0] ;  /* 0x0001700000067ab9 */ /* 0x000fe20000000a00 */
[----:B------:R-:W-:Y:S01]  /*5330*/  BSSY B0, `(.L_x_31) ;  /* 0x00008e3000007945 */ /* 0x000fe20003800000 */
[-C--:B0-----:R-:W-:Y:S02]  /*5340*/  IMAD R26, R33, R28.reuse, RZ ;  /* 0x0000001c211a7224 */ /* 0x081fe400078e02ff */
[----:B------:R-:W-:-:S04]  /*5350*/  IMAD.WIDE.U32 R24, R39, R28, R24 ;  /* 0x0000001c27187225 */ /* 0x000fc800078e0018 */
[----:B------:R-:W-:Y:S01]  /*5360*/  IMAD R27, R39, R29, R26 ;  /* 0x0000001d271b7224 */ /* 0x000fe200078e021a */
[----:B------:R-:W-:Y:S02]  /*5370*/  LEA R26, P0, R28, R24, 0x3 ;  /* 0x000000181c1a7211 */ /* 0x000fe400078018ff */
[----:B------:R-:W-:Y:S01]  /*5380*/  IADD3 R24, P1, R24, UR6, RZ ;  /* 0x0000000618187c10 */ /* 0x000fe2000ff3e0ff */
[----:B------:R-:W-:Y:S01]  /*5390*/  IMAD.IADD R27, R25, 0x1, R27 ;  /* 0x00000001191b7824 */ /* 0x000fe200078e021b */
[----:B------:R-:W-:-:S04]  /*53a0*/  IADD3 R26, P3, R26, UR6, RZ ;  /* 0x000000061a1a7c10 */ /* 0x000fc8000ff7e0ff */
[----:B------:R-:W-:Y:S02]  /*53b0*/  LEA.HI.X R28, R28, R27, R29, 0x3, P0 ;  /* 0x0000001b1c1c7211 */ /* 0x000fe400000f1c1d */
[----:B------:R-:W-:Y:S02]  /*53c0*/  FSETP.NEU.AND P0, PT, RZ, UR19, PT ;  /* 0x00000013ff007c0b */ /* 0x000fe4000bf0d000 */
[----:B------:R-:W-:Y:S02]  /*53d0*/  IADD3.X R25, R27, UR7, RZ, P1, !PT ;  /* 0x000000071b197c10 */ /* 0x000fe40008ffe4ff */
[----:B------:R-:W-:-:S09]  /*53e0*/  IADD3.X R27, R28, UR7, RZ, P3, !PT ;  /* 0x000000071c1b7c10 */ /* 0x000fd20009ffe4ff */
[----:B------:R-:W-:Y:S05]  /*53f0*/  @!P0 BRA `(.L_x_32) ;  /* 0x0000006800d88947 */ /* 0x000fea0003800000 */
[----:B------:R-:W-:Y:S01]  /*5400*/  ULDC.64 UR8, c[0x0][0x5b8] ;  /* 0x00016e0000087ab9 */ /* 0x000fe20000000a00 */
[----:B------:R-:W-:Y:S01]  /*5410*/  ISETP.GE.AND P0, PT, R38, 0x1, PT ;  /* 0x000000012600780c */ /* 0x000fe20003f06270 */
[----:B------:R-:W-:Y:S02]  /*5420*/  UIMAD UR6, UR10, UR8, URZ ;  /* 0x000000080a0672a4 */ /* 0x000fe4000f8e023f */
[----:B------:R-:W-:Y:S01]  /*5430*/  IMAD.U32 R29, RZ, RZ, UR8 ;  /* 0x00000008ff1d7e24 */ /* 0x000fe2000f8e00ff */
[----:B------:R-:W-:Y:S01]  /*5440*/  BSSY B1, `(.L_x_33) ;  /* 0x000000f000017945 */ /* 0x000fe20003800000 */
[----:B------:R-:W-:Y:S01]  /*5450*/  ISETP.LT.OR P4, PT, R35, 0x1, !P0 ;  /* 0x000000012300780c */ /* 0x000fe20004781670 */
[----:B------:R-:W-:Y:S02]  /*5460*/  UIMAD UR6, UR22, UR9, UR6 ;  /* 0x00000009160672a4 */ /* 0x000fe4000f8e0206 */
[----:B------:R-:W-:Y:S01]  /*5470*/  IMAD.WIDE.U32 R30, R29, UR22, R30 ;  /* 0x000000161d1e7c25 */ /* 0x000fe2000f8e001e */
[----:B------:R-:W-:-:S03]  /*5480*/  ULDC.64 UR8, c[0x0][0x5a8] ;  /* 0x00016a0000087ab9 */ /* 0x000fc60000000a00 */
[----:B------:R-:W-:Y:S01]  /*5490*/  VIADD R31, R31, UR6 ;  /* 0x000000061f1f7c36 */ /* 0x000fe20008000000 */
[----:B------:R-:W-:Y:S02]  /*54a0*/  ULDC.64 UR6, c[0x0][0x5b0] ;  /* 0x00016c0000067ab9 */ /* 0x000fe40000000a00 */
[----:B------:R-:W-:Y:S02]  /*54b0*/  IMAD R36, R33, UR6, RZ ;  /* 0x0000000621247c24 */ /* 0x000fe4000f8e02ff */
[----:B------:R-:W-:-:S04]  /*54c0*/  IMAD.WIDE.U32 R28, R39, UR6, R30 ;  /* 0x00000006271c7c25 */ /* 0x000fc8000f8e001e */
[--C-:B------:R-:W-:Y:S01]  /*54d0*/  IMAD R37, R39, UR7, R36.reuse ;  /* 0x0000000727257c24 */ /* 0x100fe2000f8e0224 */
[----:B------:R-:W-:Y:S02]  /*54e0*/  IADD3 R28, P1, R28, UR8, RZ ;  /* 0x000000081c1c7c10 */ /* 0x000fe4000ff3e0ff */
[----:B------:R-:W-:Y:S02]  /*54f0*/  PRMT R36, RZ, 0x7610, R36 ;  /* 0x00007610ff247816 */ /* 0x000fe40000000024 */
[----:B------:R-:W-:Y:S01]  /*5500*/  IADD3.X R29, R29, UR9, R37, P1, !PT ;  /* 0x000000091d1d7c10 */ /* 0x000fe20008ffe425 */
[----:B------:R-:W-:Y:S08]  /*5510*/  @P4 BRA `(.L_x_34) ;  /* 0x0000000000044947 */ /* 0x000ff00003800000 */
[----:B------:R0:W5:Y:S02]  /*5520*/  LDG.E.U8 R36, desc[UR16][R28.64] ;  /* 0x000000101c247981 */ /* 0x000164000c1e1100 */
.L_x_34:
[----:B------:R-:W-:Y:S05]  /*5530*/  BSYNC B1 ;  /* 0x0000000000017941 */ /* 0x000fea0003800000 */
.L_x_33:
[----:B-----5:R-:W-:Y:S01]  /*5540*/  LOP3.LUT R36, R36, 0xff, RZ, 0xc0, !PT ;  /* 0x000000ff24247812 */ /* 0x020fe200078ec0ff */
[----:B------:R-:W-:Y:S01]  /*5550*/  BSSY B1, `(.L_x_35) ;  /* 0x000000b000017945 */ /* 0x000fe20003800000 */
[----:B------:R-:W-:Y:S02]  /*5560*/  ISETP.LT.OR P3, PT, R35, 0x2, !P0 ;  /* 0x000000022300780c */ /* 0x000fe40004761670 */
[----:B------:R-:W-:-:S05]  /*5570*/  F2FP.F16.E4M3.UNPACK_B R36, R36 ;  /* 0x00000024ff24723e */ /* 0x000fca00020006ff */
[----:B------:R-:W-:-:S05]  /*5580*/  HADD2.F32 R36, -RZ, R36.H0_H0 ;  /* 0x20000024ff247230 */ /* 0x000fca0000004100 */
[----:B------:R-:W-:Y:S01]  /*5590*/  FMUL R37, R36, UR19 ;  /* 0x0000001324257c20 */ /* 0x000fe20008400000 */
[----:B------:R-:W-:-:S03]  /*55a0*/  PRMT R36, RZ, 0x7610, R36 ;  /* 0x00007610ff247816 */ /* 0x000fc60000000024 */
[----:B------:R-:W-:-:S05]  /*55b0*/  FFMA R37, R226, UR20, R37 ;  /* 0x00000014e2257c23 */ /* 0x000fca0008000025 */
[----:B------:R-:W-:-:S05]  /*55c0*/  F2FP.SATFINITE.E4M3.F32.PACK_AB_MERGE_C R37, RZ, R37, RZ ;  /* 0x00000025ff25723e */ /* 0x000fca00048070ff */
[----:B------:R1:W-:Y:S01]  /*55d0*/  @!P4 STG.E.U8 desc[UR16][R24.64], R37 ;  /* 0x000000251800c986 */ /* 0x0003e2000c101110 */
[----:B------:R-:W-:Y:S05]  /*55e0*/  @P3 BRA `(.L_x_36) ;  /* 0x0000000000043947 */ /* 0x000fea0003800000 */
[----:B------:R2:W5:Y:S02]  /*55f0*/  LDG.E.U8 R36, desc[UR16][R28.64+0x1] ;  /* 0x000001101c247981 */ /* 0x000564000c1e1100 */
.L_x_36:
[----:B------:R-:W-:Y:S05]  /*5600*/  BSYNC B1 ;  /* 0x0000000000017941 */ /* 0x000fea0003800000 */
.L_x_35:
[----:B-----5:R-:W-:Y:S01]  /*5610*/  LOP3.LUT R36, R36, 0xff, RZ, 0xc0, !PT ;  /* 0x000000ff24247812 */ /* 0x020fe200078ec0ff */
[----:B------:R-:W-:Y:S01]  /*5620*/  BSSY B1, `(.L_x_37) ;  /* 0x0000013000017945 */ /* 0x000fe20003800000 */
[----:B-1----:R-:W-:Y:S02]  /*5630*/  IADD3 R37, P1, R39, 0x8, RZ ;  /* 0x0000000827257810 */ /* 0x002fe40007f3e0ff */
[----:B------:R-:W-:-:S03]  /*5640*/  F2FP.F16.E4M3.UNPACK_B R36, R36 ;  /* 0x00000024ff24723e */ /* 0x000fc600020006ff */
[----:B------:R-:W-:Y:S01]  /*5650*/  IMAD.X R32, RZ, RZ, R33, P1 ;  /* 0x000000ffff207224 */ /* 0x000fe200008e0621 */
[----:B------:R-:W-:Y:S01]  /*5660*/  ISETP.GE.AND P1, PT, R38, 0x9, PT ;  /* 0x000000092600780c */ /* 0x000fe20003f26270 */
[----:B------:R-:W-:Y:S02]  /*5670*/  HADD2.F32 R36, -RZ, R36.H0_H0 ;  /* 0x20000024ff247230 */ /* 0x000fe40000004100 */
[----:B------:R-:W-:Y:S01]  /*5680*/  IMAD R32, R32, UR6, RZ ;  /* 0x0000000620207c24 */ /* 0x000fe2000f8e02ff */
[----:B------:R-:W-:Y:S01]  /*5690*/  ISETP.LT.OR P5, PT, R35, 0x1, !P1 ;  /* 0x000000012300780c */ /* 0x000fe20004fa1670 */
[----:B------:R-:W-:-:S04]  /*56a0*/  IMAD.WIDE.U32 R30, R37, UR6, R30 ;  /* 0x00000006251e7c25 */ /* 0x000fc8000f8e001e */
[----:B------:R-:W-:Y:S01]  /*56b0*/  FMUL R36, R36, UR19 ;  /* 0x0000001324247c20 */ /* 0x000fe20008400000 */
[----:B------:R-:W-:-:S03]  /*56c0*/  IMAD R37, R37, UR7, R32 ;  /* 0x0000000725257c24 */ /* 0x000fc6000f8e0220 */
[----:B------:R-:W-:Y:S01]  /*56d0*/  FFMA R36, R225, UR20, R36 ;  /* 0x00000014e1247c23 */ /* 0x000fe20008000024 */
[----:B------:R-:W-:Y:S02]  /*56e0*/  IADD3 R30, P4, R30, UR8, RZ ;  /* 0x000000081e1e7c10 */ /* 0x000fe4000ff9e0ff */
[----:B------:R-:W-:Y:S02]  /*56f0*/  PRMT R32, RZ, 0x7610, R32 ;  /* 0x00007610ff207816 */ /* 0x000fe40000000020 */
[----:B------:R-:W-:Y:S02]  /*5700*/  F2FP.SATFINITE.E4M3.F32.PACK_AB_MERGE_C R33, RZ, R36, RZ ;  /* 0x00000024ff21723e */ /* 0x000fe400048070ff */
[----:B------:R-:W-:-:S03]  /*5710*/  IADD3.X R31, R31, UR9, R37, P4, !PT ;  /* 0x000000091f1f7c10 */ /* 0x000fc6000a7fe425 */
[----:B------:R1:W-:Y:S01]  /*5720*/  @!P3 STG.E.U8 desc[UR16][R24.64+0x1], R33 ;  /* 0x000001211800b986 */ /* 0x0003e2000c101110 */
[----:B------:R-:W-:Y:S05]  /*5730*/  @P5 BRA `(.L_x_38) ;  /* 0x0000000000045947 */ /* 0x000fea0003800000 */
[----:B------:R3:W5:Y:S02]  /*5740*/  LDG.E.U8 R32, desc[UR16][R30.64] ;  /* 0x000000101e207981 */ /* 0x000764000c1e1100 */
.L_x_38:
[----:B------:R-:W-:Y:S05]  /*5750*/  BSYNC B1 ;  /* 0x0000000000017941 */ /* 0x000fea0003800000 */
.L_x_37:
[----:B-----5:R-:W-:Y:S01]  /*5760*/  LOP3.LUT R32, R32, 0xff, RZ, 0xc0, !PT ;  /* 0x000000ff20207812 */ /* 0x020fe200078ec0ff */
[----:B------:R-:W-:Y:S01]  /*5770*/  BSSY B1, `(.L_x_39) ;  /* 0x000000b000017945 */ /* 0x000fe20003800000 */
[----:B------:R-:W-:Y:S02]  /*5780*/  ISETP.LT.OR P3, PT, R35, 0x2, !P1 ;  /* 0x000000022300780c */ /* 0x000fe40004f61670 */
[----:B------:R-:W-:-:S05]  /*5790*/  F2FP.F16.E4M3.UNPACK_B R32, R32 ;  /* 0x00000020ff20723e */ /* 0x000fca00020006ff */
[----:B------:R-:W-:-:S05]  /*57a0*/  HADD2.F32 R32, -RZ, R32.H0_H0 ;  /* 0x20000020ff207230 */ /* 0x000fca0000004100 */
[----:B-1----:R-:W-:Y:S01]  /*57b0*/  FMUL R33, R32, UR19 ;  /* 0x0000001320217c20 */ /* 0x002fe20008400000 */
[----:B------:R-:W-:-:S03]  /*57c0*/  PRMT R32, RZ, 0x7610, R32 ;  /* 0x00007610ff207816 */ /* 0x000fc60000000020 */
[----:B------:R-:W-:-:S05]  /*57d0*/  FFMA R33, R224, UR20, R33 ;  /* 0x00000014e0217c23 */ /* 0x000fca0008000021 */
[----:B------:R-:W-:-:S05]  /*57e0*/  F2FP.SATFINITE.E4M3.F32.PACK_AB_MERGE_C R33, RZ, R33, RZ ;  /* 0x00000021ff21723e */ /* 0x000fca00048070ff */
[----:B------:R1:W-:Y:S01]  /*57f0*/  @!P5 STG.E.U8 desc[UR16][R26.64], R33 ;  /* 0x000000211a00d986 */ /* 0x0003e2000c101110 */
[----:B------:R-:W-:Y:S05]  /*5800*/  @P3 BRA `(.L_x_40) ;  /* 0x0000000000043947 */ /* 0x000fea0003800000 */
[----:B------:R4:W5:Y:S02]  /*5810*/  LDG.E.U8 R32, desc[UR16][R30.64+0x1] ;  /* 0x000001101e207981 */ /* 0x000964000c1e1100 */
.L_x_40:
[----:B------:R-:W-:Y:S05]  /*5820*/  BSYNC B1 ;  /* 0x0000000000017941 */ /* 0x000fea0003800000 */
.L_x_39:
[----:B-----5:R-:W-:Y:S01]  /*5830*/  LOP3.LUT R32, R32, 0xff, RZ, 0xc0, !PT ;  /* 0x000000ff20207812 */ /* 0x020fe200078ec0ff */
[----:B------:R-:W-:Y:S01]  /*5840*/  BSSY B1, `(.L_x_41) ;  /* 0x000000b000017945 */ /* 0x000fe20003800000 */
[----:B------:R-:W-:Y:S02]  /*5850*/  ISETP.LT.OR P4, PT, R35, 0x9, !P0 ;  /* 0x000000092300780c */ /* 0x000fe40004781670 */
[----:B------:R-:W-:-:S05]  /*5860*/  F2FP.F16.E4M3.UNPACK_B R32, R32 ;  /* 0x00000020ff20723e */ /* 0x000fca00020006ff */
[----:B------:R-:W-:-:S05]  /*5870*/  HADD2.F32 R32, -RZ, R32.H0_H0 ;  /* 0x20000020ff207230 */ /* 0x000fca0000004100 */
[----:B------:R-:W-:-:S04]  /*5880*/  FMUL R32, R32, UR19 ;  /* 0x0000001320207c20 */ /* 0x000fc80008400000 */
[----:B------:R-:W-:-:S05]  /*5890*/  FFMA R32, R223, UR20, R32 ;  /* 0x00000014df207c23 */ /* 0x000fca0008000020 */
[----:B-1----:R-:W-:Y:S02]  /*58a0*/  F2FP.SATFINITE.E4M3.F32.PACK_AB_MERGE_C R33, RZ, R32, RZ ;  /* 0x00000020ff21723e */ /* 0x002fe400048070ff */
[----:B------:R-:W-:-:S03]  /*58b0*/  PRMT R32, RZ, 0x7610, R32 ;  /* 0x00007610ff207816 */ /* 0x000fc60000000020 */
[----:B------:R1:W-:Y:S01]  /*58c0*/  @!P3 STG.E.U8 desc[UR16][R26.64+0x1], R33 ;  /* 0x000001211a00b986 */ /* 0x0003e2000c101110 */
[----:B------:R-:W-:Y:S05]  /*58d0*/  @P4 BRA `(.L_x_42) ;  /* 0x0000000000044947 */ /* 0x000fea0003800000 */
[----:B------:R0:W5:Y:S02]  /*58e0*/  LDG.E.U8 R32, desc[UR16][R28.64+0x8] ;  /* 0x000008101c207981 */ /* 0x000164000c1e1100 */
.L_x_42:
[----:B------:R-:W-:Y:S05]  /*58f0*/  BSYNC B1 ;  /* 0x0000000000017941 */ /* 0x000fea0003800000 */
.L_x_41:
        /* <DEDUP_REMOVED lines=12> */
.L_x_44:
[----:B------:R-:W-:Y:S05]  /*59c0*/  BSYNC B1 ;  /* 0x0000000000017941 */ /* 0x000fea0003800000 */
.L_x_43:
        /* <DEDUP_REMOVED lines=12> */
.L_x_46:
[----:B------:R-:W-:Y:S05]  /*5a90*/  BSYNC B1 ;  /* 0x0000000000017941 */ /* 0x000fea0003800000 */
.L_x_45:
        /* <DEDUP_REMOVED lines=12> */
.L_x_48:
[----:B------:R-:W-:Y:S05]  /*5b60*/  BSYNC B1 ;  /* 0x0000000000017941 */ /* 0x000fea0003800000 */
.L_x_47:
        /* <DEDUP_REMOVED lines=12> */
.L_x_50:
[----:B------:R-:W-:Y:S05]  /*5c30*/  BSYNC B1 ;  /* 0x0000000000017941 */ /* 0x000fea0003800000 */
.L_x_49:
        /* <DEDUP_REMOVED lines=12> */
.L_x_52:
[----:B------:R-:W-:Y:S05]  /*5d00*/  BSYNC B1 ;  /* 0x0000000000017941 */ /* 0x000fea0003800000 */
.L_x_51:
        /* <DEDUP_REMOVED lines=12> */
.L_x_54:
[----:B------:R-:W-:Y:S05]  /*5dd0*/  BSYNC B1 ;  /* 0x0000000000017941 */ /* 0x000fea0003800000 */
.L_x_53:
        /* <DEDUP_REMOVED lines=12> */
.L_x_56:
[----:B------:R-:W-:Y:S05]  /*5ea0*/  BSYNC B1 ;  /* 0x0000000000017941 */ /* 0x000fea0003800000 */
.L_x_55:
        /* <DEDUP_REMOVED lines=12> */
.L_x_58:
[----:B------:R-:W-:Y:S05]  /*5f70*/  BSYNC B1 ;  /* 0x0000000000017941 */ /* 0x000fea0003800000 */
.L_x_57:
        /* <DEDUP_REMOVED lines=12> */
.L_x_60:
[----:B------:R-:W-:Y:S05]  /*6040*/  BSYNC B1 ;  /* 0x0000000000017941 */ /* 0x000fea0003800000 */
.L_x_59:
        /* <DEDUP_REMOVED lines=12> */
.L_x_62:
[----:B------:R-:W-:Y:S05]  /*6110*/  BSYNC B1 ;  /* 0x0000000000017941 */ /* 0x000fea0003800000 */
.L_x_61:
        /* <DEDUP_REMOVED lines=12> */
.L_x_64:
[----:B------:R-:W-:Y:S05]  /*61e0*/  BSYNC B1 ;  /* 0x0000000000017941 */ /* 0x000fea0003800000 */
.L_x_63:
        /* <DEDUP_REMOVED lines=12> */
.L_x_66:
[----:B------:R-:W-:Y:S05]  /*62b0*/  BSYNC B1 ;  /* 0x0000000000017941 */ /* 0x000fea0003800000 */
.L_x_65:
        /* <DEDUP_REMOVED lines=12> */
.L_x_68:
[----:B------:R-:W-:Y:S05]  /*6380*/  BSYNC B1 ;  /* 0x0000000000017941 */ /* 0x000fea0003800000 */
.L_x_67:
        /* <DEDUP_REMOVED lines=12> */
.L_x_70:
[----:B------:R-:W-:Y:S05]  /*6450*/  BSYNC B1 ;  /* 0x0000000000017941 */ /* 0x000fea0003800000 */
.L_x_69:
        /* <DEDUP_REMOVED lines=12> */
.L_x_72:
[----:B------:R-:W-:Y:S05]  /*6520*/  BSYNC B1 ;  /* 0x0000000000017941 */ /* 0x000fea0003800000 */
.L_x_71:
        /* <DEDUP_REMOVED lines=12> */
.L_x_74:
[----:B------:R-:W-:Y:S05]  /*65f0*/  BSYNC B1 ;  /* 0x0000000000017941 */ /* 0x000fea0003800000 */
.L_x_73:
        /* <DEDUP_REMOVED lines=12> */
.L_x_76:
[----:B------:R-:W-:Y:S05]  /*66c0*/  BSYNC B1 ;  /* 0x0000000000017941 */ /* 0x000fea0003800000 */
.L_x_75:
        /* <DEDUP_REMOVED lines=12> */
.L_x_78:
[----:B------:R-:W-:Y:S05]  /*6790*/  BSYNC B1 ;  /* 0x0000000000017941 */ /* 0x000fea0003800000 */
.L_x_77:
        /* <DEDUP_REMOVED lines=12> */
.L_x_80:
[----:B------:R-:W-:Y:S05]  /*6860*/  BSYNC B1 ;  /* 0x0000000000017941 */ /* 0x000fea0003800000 */
.L_x_79:
        /* <DEDUP_REMOVED lines=12> */
.L_x_82:
[----:B------:R-:W-:Y:S05]  /*6930*/  BSYNC B1 ;  /* 0x0000000000017941 */ /* 0x000fea0003800000 */
.L_x_81:
        /* <DEDUP_REMOVED lines=12> */
.L_x_84:
[----:B------:R-:W-:Y:S05]  /*6a00*/  BSYNC B1 ;  /* 0x0000000000017941 */ /* 0x000fea0003800000 */
.L_x_83:
        /* <DEDUP_REMOVED lines=12> */
.L_x_86:
[----:B------:R-:W-:Y:S05]  /*6ad0*/  BSYNC B1 ;  /* 0x0000000000017941 */ /* 0x000fea0003800000 */
.L_x_85:
        /* <DEDUP_REMOVED lines=12> */
.L_x_88:
[----:B------:R-:W-:Y:S05]  /*6ba0*/  BSYNC B1 ;  /* 0x0000000000017941 */ /* 0x000fea0003800000 */
.L_x_87:
        /* <DEDUP_REMOVED lines=12> */
.L_x_90:
[----:B------:R-:W-:Y:S05]  /*6c70*/  BSYNC B1 ;  /* 0x0000000000017941 */ /* 0x000fea0003800000 */
.L_x_89:
        /* <DEDUP_REMOVED lines=12> */
.L_x_92:
[----:B------:R-:W-:Y:S05]  /*6d40*/  BSYNC B1 ;  /* 0x0000000000017941 */ /* 0x000fea0003800000 */
.L_x_91:
        /* <DEDUP_REMOVED lines=12> */
.L_x_94:
[----:B------:R-:W-:Y:S05]  /*6e10*/  BSYNC B1 ;  /* 0x0000000000017941 */ /* 0x000fea0003800000 */
.L_x_93:
        /* <DEDUP_REMOVED lines=12> */
.L_x_96:
[----:B------:R-:W-:Y:S05]  /*6ee0*/  BSYNC B1 ;  /* 0x0000000000017941 */ /* 0x000fea0003800000 */
.L_x_95:
        /* <DEDUP_REMOVED lines=12> */
.L_x_98:
[----:B------:R-:W-:Y:S05]  /*6fb0*/  BSYNC B1 ;  /* 0x0000000000017941 */ /* 0x000fea0003800000 */
.L_x_97:
        /* <DEDUP_REMOVED lines=12> */
.L_x_100:
[----:B------:R-:W-:Y:S05]  /*7080*/  BSYNC B1 ;  /* 0x0000000000017941 */ /* 0x000fea0003800000 */
.L_x_99:
        /* <DEDUP_REMOVED lines=12> */
.L_x_102:
[----:B------:R-:W-:Y:S05]  /*7150*/  BSYNC B1 ;  /* 0x0000000000017941 */ /* 0x000fea0003800000 */
.L_x_101:
        /* <DEDUP_REMOVED lines=12> */
.L_x_104:
[----:B------:R-:W-:Y:S05]  /*7220*/  BSYNC B1 ;  /* 0x0000000000017941 */ /* 0x000fea0003800000 */
.L_x_103:
        /* <DEDUP_REMOVED lines=12> */
.L_x_106:
[----:B------:R-:W-:Y:S05]  /*72f0*/  BSYNC B1 ;  /* 0x0000000000017941 */ /* 0x000fea0003800000 */
.L_x_105:
        /* <DEDUP_REMOVED lines=12> */
.L_x_108:
[----:B------:R-:W-:Y:S05]  /*73c0*/  BSYNC B1 ;  /* 0x0000000000017941 */ /* 0x000fea0003800000 */
.L_x_107:
        /* <DEDUP_REMOVED lines=12> */
.L_x_110:
[----:B------:R-:W-:Y:S05]  /*7490*/  BSYNC B1 ;  /* 0x0000000000017941 */ /* 0x000fea0003800000 */
.L_x_109:
        /* <DEDUP_REMOVED lines=12> */
.L_x_112:
[----:B------:R-:W-:Y:S05]  /*7560*/  BSYNC B1 ;  /* 0x0000000000017941 */ /* 0x000fea0003800000 */
.L_x_111:
        /* <DEDUP_REMOVED lines=12> */
.L_x_114:
[----:B------:R-:W-:Y:S05]  /*7630*/  BSYNC B1 ;  /* 0x0000000000017941 */ /* 0x000fea0003800000 */
.L_x_113:
        /* <DEDUP_REMOVED lines=12> */
.L_x_116:
[----:B------:R-:W-:Y:S05]  /*7700*/  BSYNC B1 ;  /* 0x0000000000017941 */ /* 0x000fea0003800000 */
.L_x_115:
        /* <DEDUP_REMOVED lines=12> */
.L_x_118:
[----:B------:R-:W-:Y:S05]  /*77d0*/  BSYNC B1 ;  /* 0x0000000000017941 */ /* 0x000fea0003800000 */
.L_x_117:
        /* <DEDUP_REMOVED lines=12> */
.L_x_120:
[----:B------:R-:W-:Y:S05]  /*78a0*/  BSYNC B1 ;  /* 0x0000000000017941 */ /* 0x000fea0003800000 */
.L_x_119:
        /* <DEDUP_REMOVED lines=12> */
.L_x_122:
[----:B------:R-:W-:Y:S05]  /*7970*/  BSYNC B1 ;  /* 0x0000000000017941 */ /* 0x000fea0003800000 */
.L_x_121:
        /* <DEDUP_REMOVED lines=12> */
.L_x_124:
[----:B------:R-:W-:Y:S05]  /*7a40*/  BSYNC B1 ;  /* 0x0000000000017941 */ /* 0x000fea0003800000 */
.L_x_123:
        /* <DEDUP_REMOVED lines=12> */
.L_x_126:
[----:B------:R-:W-:Y:S05]  /*7b10*/  BSYNC B1 ;  /* 0x0000000000017941 */ /* 0x000fea0003800000 */
.L_x_125:
        /* <DEDUP_REMOVED lines=12> */
.L_x_128:
[----:B------:R-:W-:Y:S05]  /*7be0*/  BSYNC B1 ;  /* 0x0000000000017941 */ /* 0x000fea0003800000 */
.L_x_127:
        /* <DEDUP_REMOVED lines=12> */
.L_x_130:
[----:B------:R-:W-:Y:S05]  /*7cb0*/  BSYNC B1 ;  /* 0x0000000000017941 */ /* 0x000fea0003800000 */
.L_x_129:
        /* <DEDUP_REMOVED lines=12> */
.L_x_132:
[----:B------:R-:W-:Y:S05]  /*7d80*/  BSYNC B1 ;  /* 0x0000000000017941 */ /* 0x000fea0003800000 */
.L_x_131:
        /* <DEDUP_REMOVED lines=12> */
.L_x_134:
[----:B------:R-:W-:Y:S05]  /*7e50*/  BSYNC B1 ;  /* 0x0000000000017941 */ /* 0x000fea0003800000 */
.L_x_133:
        /* <DEDUP_REMOVED lines=12> */
.L_x_136:
[----:B------:R-:W-:Y:S05]  /*7f20*/  BSYNC B1 ;  /* 0x0000000000017941 */ /* 0x000fea0003800000 */
.L_x_135:
        /* <DEDUP_REMOVED lines=12> */
.L_x_138:
[----:B------:R-:W-:Y:S05]  /*7ff0*/  BSYNC B1 ;  /* 0x0000000000017941 */ /* 0x000fea0003800000 */
.L_x_137:
        /* <DEDUP_REMOVED lines=12> */
.L_x_140:
[----:B------:R-:W-:Y:S05]  /*80c0*/  BSYNC B1 ;  /* 0x0000000000017941 */ /* 0x000fea0003800000 */
.L_x_139:
        /* <DEDUP_REMOVED lines=12> */
.L_x_142:
[----:B------:R-:W-:Y:S05]  /*8190*/  BSYNC B1 ;  /* 0x0000000000017941 */ /* 0x000fea0003800000 */
.L_x_141:
        /* <DEDUP_REMOVED lines=12> */
.L_x_144:
[----:B------:R-:W-:Y:S05]  /*8260*/  BSYNC B1 ;  /* 0x0000000000017941 */ /* 0x000fea0003800000 */
.L_x_143:
        /* <DEDUP_REMOVED lines=12> */
.L_x_146:
[----:B------:R-:W-:Y:S05]  /*8330*/  BSYNC B1 ;  /* 0x0000000000017941 */ /* 0x000fea0003800000 */
.L_x_145:
        /* <DEDUP_REMOVED lines=12> */
.L_x_148:
[----:B------:R-:W-:Y:S05]  /*8400*/  BSYNC B1 ;  /* 0x0000000000017941 */ /* 0x000fea0003800000 */
.L_x_147:
        /* <DEDUP_REMOVED lines=12> */
.L_x_150:
[----:B------:R-:W-:Y:S05]  /*84d0*/  BSYNC B1 ;  /* 0x0000000000017941 */ /* 0x000fea0003800000 */
.L_x_149:
        /* <DEDUP_REMOVED lines=12> */
.L_x_152:
[----:B------:R-:W-:Y:S05]  /*85a0*/  BSYNC B1 ;  /* 0x0000000000017941 */ /* 0x000fea0003800000 */
.L_x_151:
        /* <DEDUP_REMOVED lines=12> */
.L_x_154:
[----:B------:R-:W-:Y:S05]  /*8670*/  BSYNC B1 ;  /* 0x0000000000017941 */ /* 0x000fea0003800000 */
.L_x_153:
        /* <DEDUP_REMOVED lines=12> */
.L_x_156:
[----:B------:R-:W-:Y:S05]  /*8740*/  BSYNC B1 ;  /* 0x0000000000017941 */ /* 0x000fea0003800000 */
.L_x_155:
        /* <DEDUP_REMOVED lines=12> */
.L_x_158:
[----:B------:R-:W-:Y:S05]  /*8810*/  BSYNC B1 ;  /* 0x0000000000017941 */ /* 0x000fea0003800000 */
.L_x_157:
        /* <DEDUP_REMOVED lines=12> */
.L_x_160:
[----:B------:R-:W-:Y:S05]  /*88e0*/  BSYNC B1 ;  /* 0x0000000000017941 */ /* 0x000fea0003800000 */
.L_x_159:
        /* <DEDUP_REMOVED lines=12> */
.L_x_162:
[----:B------:R-:W-:Y:S05]  /*89b0*/  BSYNC B1 ;  /* 0x0000000000017941 */ /* 0x000fea0003800000 */
.L_x_161:
        /* <DEDUP_REMOVED lines=12> */
.L_x_164:
[----:B------:R-:W-:Y:S05]  /*8a80*/  BSYNC B1 ;  /* 0x0000000000017941 */ /* 0x000fea0003800000 */
.L_x_163:
        /* <DEDUP_REMOVED lines=12> */
.L_x_166:
[----:B------:R-:W-:Y:S05]  /*8b50*/  BSYNC B1 ;  /* 0x0000000000017941 */ /* 0x000fea0003800000 */
.L_x_165:
        /* <DEDUP_REMOVED lines=12> */
.L_x_168:
[----:B------:R-:W-:Y:S05]  /*8c20*/  BSYNC B1 ;  /* 0x0000000000017941 */ /* 0x000fea0003800000 */
.L_x_167:
        /* <DEDUP_REMOVED lines=12> */
.L_x_170:
[----:B------:R-:W-:Y:S05]  /*8cf0*/  BSYNC B1 ;  /* 0x0000000000017941 */ /* 0x000fea0003800000 */
.L_x_169:
        /* <DEDUP_REMOVED lines=12> */
.L_x_172:
[----:B------:R-:W-:Y:S05]  /*8dc0*/  BSYNC B1 ;  /* 0x0000000000017941 */ /* 0x000fea0003800000 */
.L_x_171:
        /* <DEDUP_REMOVED lines=12> */
.L_x_174:
[----:B------:R-:W-:Y:S05]  /*8e90*/  BSYNC B1 ;  /* 0x0000000000017941 */ /* 0x000fea0003800000 */
.L_x_173:
        /* <DEDUP_REMOVED lines=12> */
.L_x_176:
[----:B------:R-:W-:Y:S05]  /*8f60*/  BSYNC B1 ;  /* 0x0000000000017941 */ /* 0x000fea0003800000 */
.L_x_175:
        /* <DEDUP_REMOVED lines=12> */
.L_x_178:
[----:B------:R-:W-:Y:S05]  /*9030*/  BSYNC B1 ;  /* 0x0000000000017941 */ /* 0x000fea0003800000 */
.L_x_177:
        /* <DEDUP_REMOVED lines=12> */
.L_x_180:
[----:B------:R-:W-:Y:S05]  /*9100*/  BSYNC B1 ;  /* 0x0000000000017941 */ /* 0x000fea0003800000 */
.L_x_179:
        /* <DEDUP_REMOVED lines=12> */
.L_x_182:
[----:B------:R-:W-:Y:S05]  /*91d0*/  BSYNC B1 ;  /* 0x0000000000017941 */ /* 0x000fea0003800000 */
.L_x_181:
        /* <DEDUP_REMOVED lines=12> */
.L_x_184:
[----:B------:R-:W-:Y:S05]  /*92a0*/  BSYNC B1 ;  /* 0x0000000000017941 */ /* 0x000fea0003800000 */
.L_x_183:
[----:B-----5:R-:W-:Y:S01]  /*92b0*/  LOP3.LUT R32, R32, 0xff, RZ, 0xc0, !PT ;  /* 0x000000ff20207812 */ /* 0x020fe200078ec0ff */
[----:B------:R-:W-:Y:S01]  /*92c0*/  BSSY B1, `(.L_x_185) ;  /* 0x000000b000017945 */ /* 0x000fe20003800000 */
[----:B------:R-:W-:Y:S02]  /*92d0*/  ISETP.LT.OR P4, PT, R35, 0x99, !P0 ;  /* 0x000000992300780c */ /* 0x000fe40004781670 */
[----:B------:R-:W-:-:S05]  /*92e0*/  F2FP.F16.E4M3.UNPACK_B R32, R32 ;  /* 0x00000020ff20723e */ /* 0x000fca00020006ff */
[----:B------:R-:W-:-:S05]  /*92f0*/  HADD2.F32 R32, -RZ, R32.H0_H0 ;  /* 0x20000020ff207230 */ /* 0x000fca0000004100 */
[----:B------:R-:W-:-:S04]  /*9300*/  FMUL R32, R32, UR19 ;  /* 0x0000001320207c20 */ /* 0x000fc80008400000 */
[----:B------:R-:W-:Y:S01]  /*9310*/  FFMA R32, R23, UR20, R32 ;  /* 0x0000001417207c23 */ /* 0x000fe20008000020 */
[----:B------:R-:W-:-:S04]  /*9320*/  PRMT R23, RZ, 0x7610, R23 ;  /* 0x00007610ff177816 */ /* 0x000fc80000000017 */
[----:B-1----:R-:W-:-:S05]  /*9330*/  F2FP.SATFINITE.E4M3.F32.PACK_AB_MERGE_C R33, RZ, R32, RZ ;  /* 0x00000020ff21723e */ /* 0x002fca00048070ff */
[----:B------:R1:W-:Y:S01]  /*9340*/  @!P3 STG.E.U8 desc[UR16][R26.64+0x91], R33 ;  /* 0x000091211a00b986 */ /* 0x0003e2000c101110 */
[----:B------:R-:W-:Y:S05]  /*9350*/  @P4 BRA `(.L_x_186) ;  /* 0x0000000000044947 */ /* 0x000fea0003800000 */
[----:B------:R0:W5:Y:S02]  /*9360*/  LDG.E.U8 R23, desc[UR16][R28.64+0x98] ;  /* 0x000098101c177981 */ /* 0x000164000c1e1100 */
.L_x_186:
[----:B------:R-:W-:Y:S05]  /*9370*/  BSYNC B1 ;  /* 0x0000000000017941 */ /* 0x000fea0003800000 */
.L_x_185:
        /* <DEDUP_REMOVED lines=8> */
[----:B------:R-:W-:-:S05]  /*9400*/  F2FP.SATFINITE.E4M3.F32.PACK_AB_MERGE_C R23, RZ, R23, RZ ;  /* 0x00000017ff17723e */ /* 0x000fca00048070ff */
[----:B------:R0:W-:Y:S01]  /*9410*/  @!P4 STG.E.U8 desc[UR16][R24.64+0x98], R23 ;  /* 0x000098171800c986 */ /* 0x0001e2000c101110 */
[----:B------:R-:W-:Y:S05]  /*9420*/  @P3 BRA `(.L_x_188) ;  /* 0x0000000000043947 */ /* 0x000fea0003800000 */
[----:B------:R0:W5:Y:S02]  /*9430*/  LDG.E.U8 R22, desc[UR16][R28.64+0x99] ;  /* 0x000099101c167981 */ /* 0x000164000c1e1100 */
.L_x_188:
[----:B------:R-:W-:Y:S05]  /*9440*/  BSYNC B1 ;  /* 0x0000000000017941 */ /* 0x000fea0003800000 */
.L_x_187:
        /* <DEDUP_REMOVED lines=8> */
[----:B0-----:R-:W-:-:S05]  /*94d0*/  F2FP.SATFINITE.E4M3.F32.PACK_AB_MERGE_C R23, RZ, R22, RZ ;  /* 0x00000016ff17723e */ /* 0x001fca00048070ff */
[----:B------:R0:W-:Y:S01]  /*94e0*/  @!P3 STG.E.U8 desc[UR16][R24.64+0x99], R23 ;  /* 0x000099171800b986 */ /* 0x0001e2000c101110 */
[----:B------:R-:W-:Y:S05]  /*94f0*/  @P4 BRA `(.L_x_190) ;  /* 0x0000000000044947 */ /* 0x000fea0003800000 */
[----:B------:R0:W5:Y:S02]  /*9500*/  LDG.E.U8 R21, desc[UR16][R30.64+0x98] ;  /* 0x000098101e157981 */ /* 0x000164000c1e1100 */
.L_x_190:
[----:B------:R-:W-:Y:S05]  /*9510*/  BSYNC B1 ;  /* 0x0000000000017941 */ /* 0x000fea0003800000 */
.L_x_189:
        /* <DEDUP_REMOVED lines=12> */
.L_x_192:
[----:B------:R-:W-:Y:S05]  /*95e0*/  BSYNC B1 ;  /* 0x0000000000017941 */ /* 0x000fea0003800000 */
.L_x_191:
        /* <DEDUP_REMOVED lines=12> */
.L_x_194:
[----:B------:R-:W-:Y:S05]  /*96b0*/  BSYNC B1 ;  /* 0x0000000000017941 */ /* 0x000fea0003800000 */
.L_x_193:
        /* <DEDUP_REMOVED lines=12> */
.L_x_196:
[----:B------:R-:W-:Y:S05]  /*9780*/  BSYNC B1 ;  /* 0x0000000000017941 */ /* 0x000fea0003800000 */
.L_x_195:
        /* <DEDUP_REMOVED lines=12> */
.L_x_198:
[----:B------:R-:W-:Y:S05]  /*9850*/  BSYNC B1 ;  /* 0x0000000000017941 */ /* 0x000fea0003800000 */
.L_x_197:
        /* <DEDUP_REMOVED lines=12> */
.L_x_200:
[----:B------:R-:W-:Y:S05]  /*9920*/  BSYNC B1 ;  /* 0x0000000000017941 */ /* 0x000fea0003800000 */
.L_x_199:
        /* <DEDUP_REMOVED lines=12> */
.L_x_202:
[----:B------:R-:W-:Y:S05]  /*99f0*/  BSYNC B1 ;  /* 0x0000000000017941 */ /* 0x000fea0003800000 */
.L_x_201:
        /* <DEDUP_REMOVED lines=12> */
.L_x_204:
[----:B------:R-:W-:Y:S05]  /*9ac0*/  BSYNC B1 ;  /* 0x0000000000017941 */ /* 0x000fea0003800000 */
.L_x_203:
        /* <DEDUP_REMOVED lines=12> */
.L_x_206:
[----:B------:R-:W-:Y:S05]  /*9b90*/  BSYNC B1 ;  /* 0x0000000000017941 */ /* 0x000fea0003800000 */
.L_x_205:
        /* <DEDUP_REMOVED lines=12> */
.L_x_208:
[----:B------:R-:W-:Y:S05]  /*9c60*/  BSYNC B1 ;  /* 0x0000000000017941 */ /* 0x000fea0003800000 */
.L_x_207:
        /* <DEDUP_REMOVED lines=12> */
.L_x_210:
[----:B------:R-:W-:Y:S05]  /*9d30*/  BSYNC B1 ;  /* 0x0000000000017941 */ /* 0x000fea0003800000 */
.L_x_209:
        /* <DEDUP_REMOVED lines=12> */
.L_x_212:
[----:B------:R-:W-:Y:S05]  /*9e00*/  BSYNC B1 ;  /* 0x0000000000017941 */ /* 0x000fea0003800000 */
.L_x_211:
        /* <DEDUP_REMOVED lines=12> */
.L_x_214:
[----:B------:R-:W-:Y:S05]  /*9ed0*/  BSYNC B1 ;  /* 0x0000000000017941 */ /* 0x000fea0003800000 */
.L_x_213:
        /* <DEDUP_REMOVED lines=12> */
.L_x_216:
[----:B------:R-:W-:Y:S05]  /*9fa0*/  BSYNC B1 ;  /* 0x0000000000017941 */ /* 0x000fea0003800000 */
.L_x_215:
        /* <DEDUP_REMOVED lines=12> */
.L_x_218:
[----:B------:R-:W-:Y:S05]  /*a070*/  BSYNC B1 ;  /* 0x0000000000017941 */ /* 0x000fea0003800000 */
.L_x_217:
        /* <DEDUP_REMOVED lines=12> */
.L_x_220:
[----:B------:R-:W-:Y:S05]  /*a140*/  BSYNC B1 ;  /* 0x0000000000017941 */ /* 0x000fea0003800000 */
.L_x_219:
        /* <DEDUP_REMOVED lines=12> */
.L_x_222:
[----:B------:R-:W-:Y:S05]  /*a210*/  BSYNC B1 ;  /* 0x0000000000017941 */ /* 0x000fea0003800000 */
.L_x_221:
        /* <DEDUP_REMOVED lines=12> */
.L_x_224:
[----:B------:R-:W-:Y:S05]  /*a2e0*/  BSYNC B1 ;  /* 0x0000000000017941 */ /* 0x000fea0003800000 */
.L_x_223:
        /* <DEDUP_REMOVED lines=12> */
.L_x_226:
[----:B------:R-:W-:Y:S05]  /*a3b0*/  BSYNC B1 ;  /* 0x0000000000017941 */ /* 0x000fea0003800000 */
.L_x_225:
        /* <DEDUP_REMOVED lines=12> */
.L_x_228:
[----:B------:R-:W-:Y:S05]  /*a480*/  BSYNC B1 ;  /* 0x0000000000017941 */ /* 0x000fea0003800000 */
.L_x_227:
[----:B-----5:R-:W-:Y:S01]  /*a490*/  LOP3.LUT R2, R2, 0xff, RZ, 0xc0, !PT ;  /* 0x000000ff02027812 */ /* 0x020fe200078ec0ff */
[----:B------:R-:W-:Y:S01]  /*a4a0*/  BSSY B1, `(.L_x_229) ;  /* 0x000000b000017945 */ /* 0x000fe20003800000 */
[----:B------:R-:W-:Y:S02]  /*a4b0*/  ISETP.LT.OR P4, PT, R35, 0xc1, !P1 ;  /* 0x000000c12300780c */ /* 0x000fe40004f81670 */
[----:B------:R-:W-:-:S05]  /*a4c0*/  F2FP.F16.E4M3.UNPACK_B R2, R2 ;  /* 0x00000002ff02723e */ /* 0x000fca00020006ff */
[----:B------:R-:W-:-:S05]  /*a4d0*/  HADD2.F32 R2, -RZ, R2.H0_H0 ;  /* 0x20000002ff027230 */ /* 0x000fca0000004100 */
[----:B0-----:R-:W-:-:S04]  /*a4e0*/  FMUL R3, R2, UR19 ;  /* 0x0000001302037c20 */ /* 0x001fc80008400000 */
[----:B------:R-:W-:Y:S01]  /*a4f0*/  FFMA R3, R0, UR20, R3 ;  /* 0x0000001400037c23 */ /* 0x000fe20008000003 */
[----:B------:R-:W-:-:S04]  /*a500*/  PRMT R0, RZ, 0x7610, R0 ;  /* 0x00007610ff007816 */ /* 0x000fc80000000000 */
[----:B------:R-:W-:-:S05]  /*a510*/  F2FP.SATFINITE.E4M3.F32.PACK_AB_MERGE_C R3, RZ, R3, RZ ;  /* 0x00000003ff03723e */ /* 0x000fca00048070ff */
[----:B------:R0:W-:Y:S01]  /*a520*/  @!P3 STG.E.U8 desc[UR16][R24.64+0xc1], R3 ;  /* 0x0000c1031800b986 */ /* 0x0001e2000c101110 */
[----:B------:R-:W-:Y:S05]  /*a530*/  @P4 BRA `(.L_x_230) ;  /* 0x0000000000044947 */ /* 0x000fea0003800000 */
[----:B------:R0:W5:Y:S02]  /*a540*/  LDG.E.U8 R0, desc[UR16][R30.64+0xc0] ;  /* 0x0000c0101e007981 */ /* 0x000164000c1e1100 */
.L_x_230:
[----:B------:R-:W-:Y:S05]  /*a550*/  BSYNC B1 ;  /* 0x0000000000017941 */ /* 0x000fea0003800000 */
.L_x_229:
[----:B------:R-:W2:Y:S01]  /*a560*/  LDL.LU R2, [R1] ;  /* 0x0000000001027983 */ /* 0x000ea20000300800 */
[----:B-----5:R-:W-:Y:S01]  /*a570*/  LOP3.LUT R0, R0, 0xff, RZ, 0xc0, !PT ;  /* 0x000000ff00007812 */ /* 0x020fe200078ec0ff */
[----:B------:R-:W-:Y:S01]  /*a580*/  BSSY B1, `(.L_x_231) ;  /* 0x000000b000017945 */ /* 0x000fe20003800000 */
[----:B------:R-:W-:Y:S02]  /*a590*/  ISETP.LT.OR P3, PT, R35, 0xc2, !P1 ;  /* 0x000000c22300780c */ /* 0x000fe40004f61670 */
[----:B------:R-:W-:-:S05]  /*a5a0*/  F2FP.F16.E4M3.UNPACK_B R0, R0 ;  /* 0x00000000ff00723e */ /* 0x000fca00020006ff */
[----:B------:R-:W-:-:S05]  /*a5b0*/  HADD2.F32 R0, -RZ, R0.H0_H0 ;  /* 0x20000000ff007230 */ /* 0x000fca0000004100 */
[----:B------:R-:W-:-:S04]  /*a5c0*/  FMUL R0, R0, UR19 ;  /* 0x0000001300007c20 */ /* 0x000fc80008400000 */
[----:B--2---:R-:W-:-:S05]  /*a5d0*/  FFMA R0, R2, UR20, R0 ;  /* 0x0000001402007c23 */ /* 0x004fca0008000000 */
[----:B0-----:R-:W-:Y:S02]  /*a5e0*/  F2FP.SATFINITE.E4M3.F32.PACK_AB_MERGE_C R3, RZ, R0, RZ ;  /* 0x00000000ff03723e */ /* 0x001fe400048070ff */
[----:B------:R-:W-:-:S03]  /*a5f0*/  PRMT R0, RZ, 0x7610, R0 ;  /* 0x00007610ff007816 */ /* 0x000fc60000000000 */
[----:B------:R0:W-:Y:S01]  /*a600*/  @!P4 STG.E.U8 desc[UR16][R26.64+0xc0], R3 ;  /* 0x0000c0031a00c986 */ /* 0x0001e2000c101110 */
[----:B------:R-:W-:Y:S05]  /*a610*/  @P3 BRA `(.L_x_232) ;  /* 0x0000000000043947 */ /* 0x000fea0003800000 */
[----:B------:R2:W5:Y:S02]  /*a620*/  LDG.E.U8 R0, desc[UR16][R30.64+0xc1] ;  /* 0x0000c1101e007981 */ /* 0x000564000c1e1100 */
.L_x_232:
[----:B------:R-:W-:Y:S05]  /*a630*/  BSYNC B1 ;  /* 0x0000000000017941 */ /* 0x000fea0003800000 */
.L_x_231:
[----:B------:R-:W3:Y:S01]  /*a640*/  LDL.LU R2, [R1+0x4] ;  /* 0x0000040001027983 */ /* 0x000ee20000300800 */
[----:B-----5:R-:W-:Y:S01]  /*a650*/  LOP3.LUT R0, R0, 0xff, RZ, 0xc0, !PT ;  /* 0x000000ff00007812 */ /* 0x020fe200078ec0ff */
[----:B------:R-:W-:Y:S01]  /*a660*/  BSSY B1, `(.L_x_233) ;  /* 0x000000b000017945 */ /* 0x000fe20003800000 */
[----:B------:R-:W-:Y:S02]  /*a670*/  ISETP.LT.OR P4, PT, R35, 0xc9, !P0 ;  /* 0x000000c92300780c */ /* 0x000fe40004781670 */
[----:B------:R-:W-:-:S05]  /*a680*/  F2FP.F16.E4M3.UNPACK_B R0, R0 ;  /* 0x00000000ff00723e */ /* 0x000fca00020006ff */
[----:B------:R-:W-:-:S05]  /*a690*/  HADD2.F32 R0, -RZ, R0.H0_H0 ;  /* 0x20000000ff007230 */ /* 0x000fca0000004100 */
[----:B------:R-:W-:-:S04]  /*a6a0*/  FMUL R0, R0, UR19 ;  /* 0x0000001300007c20 */ /* 0x000fc80008400000 */
[----:B---3--:R-:W-:-:S05]  /*a6b0*/  FFMA R0, R2, UR20, R0 ;  /* 0x0000001402007c23 */ /* 0x008fca0008000000 */
[----:B0-----:R-:W-:Y:S02]  /*a6c0*/  F2FP.SATFINITE.E4M3.F32.PACK_AB_MERGE_C R3, RZ, R0, RZ ;  /* 0x00000000ff03723e */ /* 0x001fe400048070ff */
[----:B------:R-:W-:-:S03]  /*a6d0*/  PRMT R0, RZ, 0x7610, R0 ;  /* 0x00007610ff007816 */ /* 0x000fc60000000000 */
[----:B------:R0:W-:Y:S01]  /*a6e0*/  @!P3 STG.E.U8 desc[UR16][R26.64+0xc1], R3 ;  /* 0x0000c1031a00b986 */ /* 0x0001e2000c101110 */
[----:B------:R-:W-:Y:S05]  /*a6f0*/  @P4 BRA `(.L_x_234) ;  /* 0x0000000000044947 */ /* 0x000fea0003800000 */
[----:B------:R3:W5:Y:S02]  /*a700*/  LDG.E.U8 R0, desc[UR16][R28.64+0xc8] ;  /* 0x0000c8101c007981 */ /* 0x000764000c1e1100 */
.L_x_234:
[----:B------:R-:W-:Y:S05]  /*a710*/  BSYNC B1 ;  /* 0x0000000000017941 */ /* 0x000fea0003800000 */
.L_x_233:
[----:B------:R-:W2:Y:S01]  /*a720*/  LDL.LU R2, [R1+0x8] ;  /* 0x0000080001027983 */ /* 0x000ea20000300800 */
        /* <DEDUP_REMOVED lines=12> */
.L_x_236:
[----:B------:R-:W-:Y:S05]  /*a7f0*/  BSYNC B1 ;  /* 0x0000000000017941 */ /* 0x000fea0003800000 */
.L_x_235:
        /* <DEDUP_REMOVED lines=13> */
.L_x_238:
[----:B------:R-:W-:Y:S05]  /*a8d0*/  BSYNC B1 ;  /* 0x0000000000017941 */ /* 0x000fea0003800000 */
.L_x_237:
        /* <DEDUP_REMOVED lines=13> */
.L_x_240:
[----:B------:R-:W-:Y:S05]  /*a9b0*/  BSYNC B1 ;  /* 0x0000000000017941 */ /* 0x000fea0003800000 */
.L_x_239:
        /* <DEDUP_REMOVED lines=13> */
.L_x_242:
[----:B------:R-:W-:Y:S05]  /*aa90*/  BSYNC B1 ;  /* 0x0000000000017941 */ /* 0x000fea0003800000 */
.L_x_241:
        /* <DEDUP_REMOVED lines=13> */
.L_x_244:
[----:B------:R-:W-:Y:S05]  /*ab70*/  BSYNC B1 ;  /* 0x0000000000017941 */ /* 0x000fea0003800000 */
.L_x_243:
        /* <DEDUP_REMOVED lines=13> */
.L_x_246:
[----:B------:R-:W-:Y:S05]  /*ac50*/  BSYNC B1 ;  /* 0x0000000000017941 */ /* 0x000fea0003800000 */
.L_x_245:
        /* <DEDUP_REMOVED lines=13> */
.L_x_248:
[----:B------:R-:W-:Y:S05]  /*ad30*/  BSYNC B1 ;  /* 0x0000000000017941 */ /* 0x000fea0003800000 */
.L_x_247:
        /* <DEDUP_REMOVED lines=13> */
.L_x_250:
[----:B------:R-:W-:Y:S05]  /*ae10*/  BSYNC B1 ;  /* 0x0000000000017941 */ /* 0x000fea0003800000 */
.L_x_249:
        /* <DEDUP_REMOVED lines=13> */
.L_x_252:
[----:B------:R-:W-:Y:S05]  /*aef0*/  BSYNC B1 ;  /* 0x0000000000017941 */ /* 0x000fea0003800000 */
.L_x_251:
        /* <DEDUP_REMOVED lines=13> */
.L_x_254:
[----:B------:R-:W-:Y:S05]  /*afd0*/  BSYNC B1 ;  /* 0x0000000000017941 */ /* 0x000fea0003800000 */
.L_x_253:
        /* <DEDUP_REMOVED lines=13> */
.L_x_256:
[----:B------:R-:W-:Y:S05]  /*b0b0*/  BSYNC B1 ;  /* 0x0000000000017941 */ /* 0x000fea0003800000 */
.L_x_255:
        /* <DEDUP_REMOVED lines=13> */
.L_x_258:
[----:B------:R-:W-:Y:S05]  /*b190*/  BSYNC B1 ;  /* 0x0000000000017941 */ /* 0x000fea0003800000 */
.L_x_257:
        /* <DEDUP_REMOVED lines=13> */
.L_x_260:
[----:B------:R-:W-:Y:S05]  /*b270*/  BSYNC B1 ;  /* 0x0000000000017941 */ /* 0x000fea0003800000 */
.L_x_259:
        /* <DEDUP_REMOVED lines=13> */
.L_x_262:
[----:B------:R-:W-:Y:S05]  /*b350*/  BSYNC B1 ;  /* 0x0000000000017941 */ /* 0x000fea0003800000 */
.L_x_261:
        /* <DEDUP_REMOVED lines=13> */
.L_x_264:
[----:B------:R-:W-:Y:S05]  /*b430*/  BSYNC B1 ;  /* 0x0000000000017941 */ /* 0x000fea0003800000 */
.L_x_263:
        /* <DEDUP_REMOVED lines=13> */
.L_x_266:
[----:B------:R-:W-:Y:S05]  /*b510*/  BSYNC B1 ;  /* 0x0000000000017941 */ /* 0x000fea0003800000 */
.L_x_265:
        /* <DEDUP_REMOVED lines=13> */
.L_x_268:
[----:B------:R-:W-:Y:S05]  /*b5f0*/  BSYNC B1 ;  /* 0x0000000000017941 */ /* 0x000fea0003800000 */
.L_x_267:
        /* <DEDUP_REMOVED lines=13> */
.L_x_270:
[----:B------:R-:W-:Y:S05]  /*b6d0*/  BSYNC B1 ;  /* 0x0000000000017941 */ /* 0x000fea0003800000 */
.L_x_269:
        /* <DEDUP_REMOVED lines=13> */
.L_x_272:
[----:B------:R-:W-:Y:S05]  /*b7b0*/  BSYNC B1 ;  /* 0x0000000000017941 */ /* 0x000fea0003800000 */
.L_x_271:
        /* <DEDUP_REMOVED lines=13> */
.L_x_274:
[----:B------:R-:W-:Y:S05]  /*b890*/  BSYNC B1 ;  /* 0x0000000000017941 */ /* 0x000fea0003800000 */
.L_x_273:
        /* <DEDUP_REMOVED lines=13> */
.L_x_276:
[----:B------:R-:W-:Y:S05]  /*b970*/  BSYNC B1 ;  /* 0x0000000000017941 */ /* 0x000fea0003800000 */
.L_x_275:
        /* <DEDUP_REMOVED lines=13> */
.L_x_278:
[----:B------:R-:W-:Y:S05]  /*ba50*/  BSYNC B1 ;  /* 0x0000000000017941 */ /* 0x000fea0003800000 */
.L_x_277:
        /* <DEDUP_REMOVED lines=13> */
.L_x_280:
[----:B------:R-:W-:Y:S05]  /*bb30*/  BSYNC B1 ;  /* 0x0000000000017941 */ /* 0x000fea0003800000 */
.L_x_279:
        /* <DEDUP_REMOVED lines=13> */
.L_x_282:
[----:B------:R-:W-:Y:S05]  /*bc10*/  BSYNC B1 ;  /* 0x0000000000017941 */ /* 0x000fea0003800000 */
.L_x_281:
        /* <DEDUP_REMOVED lines=13> */
.L_x_284:
[----:B------:R-:W-:Y:S05]  /*bcf0*/  BSYNC B1 ;  /* 0x0000000000017941 */ /* 0x000fea0003800000 */
.L_x_283:
        /* <DEDUP_REMOVED lines=13> */
.L_x_286:
[----:B------:R-:W-:Y:S05]  /*bdd0*/  BSYNC B1 ;  /* 0x0000000000017941 */ /* 0x000fea0003800000 */
.L_x_285:
        /* <DEDUP_REMOVED lines=13> */
.L_x_288:
[----:B------:R-:W-:Y:S05]  /*beb0*/  BSYNC B1 ;  /* 0x0000000000017941 */ /* 0x000fea0003800000 */
.L_x_287:
[----:B------:R-:W-:Y:S05]  /*bec0*/  @P1 BRA `(.L_x_289) ;  /* 0x0000002000a41947 */ /* 0x000fea0003800000 */
[----:B------:R-:W2:Y:S01]  /*bed0*/  LDL.LU R2, [R1+0x74] ;  /* 0x0000740001027983 */ /* 0x000ea20000300800 */
[----:B-----5:R-:W-:-:S04]  /*bee0*/  LOP3.LUT R0, R0, 0xff, RZ, 0xc0, !PT ;  /* 0x000000ff00007812 */ /* 0x020fc800078ec0ff */
[----:B------:R-:W-:-:S05]  /*bef0*/  F2FP.F16.E4M3.UNPACK_B R0, R0 ;  /* 0x00000000ff00723e */ /* 0x000fca00020006ff */
[----:B------:R-:W-:-:S05]  /*bf00*/  HADD2.F32 R0, -RZ, R0.H0_H0 ;  /* 0x20000000ff007230 */ /* 0x000fca0000004100 */
[----:B------:R-:W-:-:S04]  /*bf10*/  FMUL R0, R0, UR19 ;  /* 0x0000001300007c20 */ /* 0x000fc80008400000 */
[----:B--2---:R-:W-:-:S05]  /*bf20*/  FFMA R0, R2, UR20, R0 ;  /* 0x0000001402007c23 */ /* 0x004fca0008000000 */
[----:B0-----:R-:W-:-:S05]  /*bf30*/  F2FP.SATFINITE.E4M3.F32.PACK_AB_MERGE_C R3, RZ, R0, RZ ;  /* 0x00000000ff03723e */ /* 0x001fca00048070ff */
[----:B------:R0:W-:Y:S01]  /*bf40*/  STG.E.U8 desc[UR16][R26.64+0xf9], R3 ;  /* 0x0000f9031a007986 */ /* 0x0001e2000c101110 */
[----:B------:R-:W-:Y:S05]  /*bf50*/  BRA `(.L_x_289) ;  /* 0x0000002000807947 */ /* 0x000fea0003800000 */
.L_x_32:
[----:B------:R-:W-:Y:S01]  /*bf60*/  ISETP.GE.AND P1, PT, R38, 0x1, PT ;  /* 0x000000012600780c */ /* 0x000fe20003f26270 */
[----:B------:R-:W-:Y:S01]  /*bf70*/  FMUL R226, R226, UR20 ;  /* 0x00000014e2e27c20 */ /* 0x000fe20008400000 */
[----:B------:R-:W2:Y:S01]  /*bf80*/  LDL.LU R227, [R1+0x10] ;  /* 0x0000100001e37983 */ /* 0x000ea20000300800 */
[----:B------:R-:W-:Y:S01]  /*bf90*/  ISETP.GE.AND P0, PT, R38, 0x9, PT ;  /* 0x000000092600780c */ /* 0x000fe20003f06270 */
[----:B------:R-:W-:Y:S01]  /*bfa0*/  FMUL R225, R225, UR20 ;  /* 0x00000014e1e17c20 */ /* 0x000fe20008400000 */
[C---:B------:R-:W-:Y:S02]  /*bfb0*/  ISETP.LT.OR P4, PT, R35.reuse, 0x1, !P1 ;  /* 0x000000012300780c */ /* 0x040fe40004f81670 */
[C---:B------:R-:W-:Y:S02]  /*bfc0*/  ISETP.LT.OR P5, PT, R35.reuse, 0x2, !P1 ;  /* 0x000000022300780c */ /* 0x040fe40004fa1670 */
[----:B------:R-:W-:Y:S02]  /*bfd0*/  F2FP.SATFINITE.E4M3.F32.PACK_AB_MERGE_C R29, RZ, R226, RZ ;  /* 0x000000e2ff1d723e */ /* 0x000fe400048070ff */
[C---:B------:R-:W-:Y:S01]  /*bfe0*/  ISETP.LT.OR P3, PT, R35.reuse, 0x1, !P0 ;  /* 0x000000012300780c */ /* 0x040fe20004761670 */
[----:B------:R-:W-:Y:S01]  /*bff0*/  FMUL R224, R224, UR20 ;  /* 0x00000014e0e07c20 */ /* 0x000fe20008400000 */
[----:B------:R-:W-:Y:S01]  /*c000*/  ISETP.LT.OR P6, PT, R35, 0xa, !P1 ;  /* 0x0000000a2300780c */ /* 0x000fe20004fc1670 */
[----:B------:R-:W-:Y:S01]  /*c010*/  FMUL R223, R223, UR20 ;  /* 0x00000014dfdf7c20 */ /* 0x000fe20008400000 */
[----:B------:R-:W-:Y:S01]  /*c020*/  F2FP.SATFINITE.E4M3.F32.PACK_AB_MERGE_C R225, RZ, R225, RZ ;  /* 0x000000e1ffe1723e */ /* 0x000fe200048070ff */
[----:B------:R-:W-:Y:S01]  /*c030*/  FMUL R221, R221, UR20 ;  /* 0x00000014dddd7c20 */ /* 0x000fe20008400000 */
[----:B------:R-:W-:Y:S01]  /*c040*/  FMUL R222, R222, UR20 ;  /* 0x00000014dede7c20 */ /* 0x000fe20008400000 */
[----:B------:R0:W-:Y:S01]  /*c050*/  @!P4 STG.E.U8 desc[UR16][R24.64], R29 ;  /* 0x0000001d1800c986 */ /* 0x0001e2000c101110 */
[----:B------:R-:W-:-:S02]  /*c060*/  ISETP.LT.OR P4, PT, R35, 0x2, !P0 ;  /* 0x000000022300780c */ /* 0x000fc40004781670 */
[----:B------:R-:W-:Y:S01]  /*c070*/  F2FP.SATFINITE.E4M3.F32.PACK_AB_MERGE_C R31, RZ, R224, RZ ;  /* 0x000000e0ff1f723e */ /* 0x000fe200048070ff */
[----:B------:R1:W-:Y:S01]  /*c080*/  @!P5 STG.E.U8 desc[UR16][R24.64+0x1], R225 ;  /* 0x000001e11800d986 */ /* 0x0003e2000c101110 */
[C---:B------:R-:W-:Y:S02]  /*c090*/  ISETP.LT.OR P5, PT, R35.reuse, 0x9, !P1 ;  /* 0x000000092300780c */ /* 0x040fe40004fa1670 */
[----:B------:R-:W-:Y:S01]  /*c0a0*/  F2FP.SATFINITE.E4M3.F32.PACK_AB_MERGE_C R223, RZ, R223, RZ ;  /* 0x000000dfffdf723e */ /* 0x000fe200048070ff */
[----:B------:R-:W-:Y:S01]  /*c0b0*/  FMUL R220, R220, UR20 ;  /* 0x00000014dcdc7c20 */ /* 0x000fe20008400000 */
[----:B------:R-:W-:Y:S01]  /*c0c0*/  F2FP.SATFINITE.E4M3.F32.PACK_AB_MERGE_C R221, RZ, R221, RZ ;  /* 0x000000ddffdd723e */ /* 0x000fe200048070ff */
[----:B------:R-:W-:Y:S01]  /*c0d0*/  @!P3 STG.E.U8 desc[UR16][R26.64], R31 ;  /* 0x0000001f1a00b986 */ /* 0x000fe2000c101110 */
[----:B------:R-:W-:-:S03]  /*c0e0*/  ISETP.LT.OR P3, PT, R35, 0x9, !P0 ;  /* 0x000000092300780c */ /* 0x000fc60004761670 */
[----:B------:R-:W-:Y:S01]  /*c0f0*/  @!P4 STG.E.U8 desc[UR16][R26.64+0x1], R223 ;  /* 0x000001df1a00c986 */ /* 0x000fe2000c101110 */
[----:B------:R-:W-:-:S03]  /*c100*/  ISETP.LT.OR P4, PT, R35, 0xa, !P0 ;  /* 0x0000000a2300780c */ /* 0x000fc60004781670 */
[----:B------:R-:W-:Y:S01]  /*c110*/  @!P6 STG.E.U8 desc[UR16][R24.64+0x9], R221 ;  /* 0x000009dd1800e986 */ /* 0x000fe2000c101110 */
[----:B------:R-:W-:Y:S01]  /*c120*/  ISETP.LT.OR P6, PT, R35, 0x12, !P1 ;  /* 0x000000122300780c */ /* 0x000fe20004fc1670 */
[----:B------:R-:W-:Y:S01]  /*c130*/  FMUL R219, R219, UR20 ;  /* 0x00000014dbdb7c20 */ /* 0x000fe20008400000 */
[----:B0-----:R-:W-:Y:S01]  /*c140*/  F2FP.SATFINITE.E4M3.F32.PACK_AB_MERGE_C R29, RZ, R222, RZ ;  /* 0x000000deff1d723e */ /* 0x001fe200048070ff */
[----:B------:R-:W-:Y:S01]  /*c150*/  FMUL R217, R217, UR20 ;  /* 0x00000014d9d97c20 */ /* 0x000fe20008400000 */
[----:B------:R-:W3:Y:S01]  /*c160*/  LDL.LU R226, [R1+0xc] ;  /* 0x00000c0001e27983 */ /* 0x000ee20000300800 */
[----:B------:R-:W-:Y:S02]  /*c170*/  F2FP.SATFINITE.E4M3.F32.PACK_AB_MERGE_C R33, RZ, R220, RZ ;  /* 0x000000dcff21723e */ /* 0x000fe400048070ff */
[----:B------:R-:W-:Y:S01]  /*c180*/  F2FP.SATFINITE.E4M3.F32.PACK_AB_MERGE_C R219, RZ, R219, RZ ;  /* 0x000000dbffdb723e */ /* 0x000fe200048070ff */
[----:B------:R0:W-:Y:S01]  /*c190*/  @!P5 STG.E.U8 desc[UR16][R24.64+0x8], R29 ;  /* 0x0000081d1800d986 */ /* 0x0001e2000c101110 */
[----:B------:R-:W-:-:S02]  /*c1a0*/  ISETP.LT.OR P5, PT, R35, 0x11, !P1 ;  /* 0x000000112300780c */ /* 0x000fc40004fa1670 */
[----:B------:R-:W-:Y:S01]  /*c1b0*/  F2FP.SATFINITE.E4M3.F32.PACK_AB_MERGE_C R217, RZ, R217, RZ ;  /* 0x000000d9ffd9723e */ /* 0x000fe200048070ff */
[----:B-1----:R-:W4:Y:S01]  /*c1c0*/  LDL.LU R225, [R1+0x8] ;  /* 0x0000080001e17983 */ /* 0x002f220000300800 */
[----:B------:R-:W-:-:S03]  /*c1d0*/  FMUL R218, R218, UR20 ;  /* 0x00000014dada7c20 */ /* 0x000fc60008400000 */
[----:B------:R-:W3:Y:S04]  /*c1e0*/  LDL.LU R224, [R1+0x4] ;  /* 0x0000040001e07983 */ /* 0x000ee80000300800 */
[----:B------:R-:W4:Y:S01]  /*c1f0*/  LDL.LU R222, [R1] ;  /* 0x0000000001de7983 */ /* 0x000f220000300800 */
[----:B0-----:R-:W-:Y:S01]  /*c200*/  F2FP.SATFINITE.E4M3.F32.PACK_AB_MERGE_C R29, RZ, R218, RZ ;  /* 0x000000daff1d723e */ /* 0x001fe200048070ff */
[----:B------:R-:W-:Y:S01]  /*c210*/  FMUL R216, R216, UR20 ;  /* 0x00000014d8d87c20 */ /* 0x000fe20008400000 */
[----:B------:R-:W-:Y:S01]  /*c220*/  FMUL R215, R215, UR20 ;  /* 0x00000014d7d77c20 */ /* 0x000fe20008400000 */
[----:B------:R0:W-:Y:S01]  /*c230*/  @!P3 STG.E.U8 desc[UR16][R26.64+0x8], R33 ;  /* 0x000008211a00b986 */ /* 0x0001e2000c101110 */
[----:B------:R-:W-:Y:S01]  /*c240*/  ISETP.LT.OR P3, PT, R35, 0x11, !P0 ;  /* 0x000000112300780c */ /* 0x000fe20004761670 */
[----:B------:R-:W-:Y:S01]  /*c250*/  FMUL R213, R213, UR20 ;  /* 0x00000014d5d57c20 */ /* 0x000fe20008400000 */
[----:B------:R-:W-:Y:S01]  /*c260*/  F2FP.SATFINITE.E4M3.F32.PACK_AB_MERGE_C R31, RZ, R216, RZ ;  /* 0x000000d8ff1f723e */ /* 0x000fe200048070ff */
[----:B------:R-:W-:Y:S01]  /*c270*/  @!P4 STG.E.U8 desc[UR16][R26.64+0x9], R219 ;  /* 0x000009db1a00c986 */ /* 0x000fe2000c101110 */
[C---:B------:R-:W-:Y:S01]  /*c280*/  ISETP.LT.OR P4, PT, R35.reuse, 0x12, !P0 ;  /* 0x000000122300780c */ /* 0x040fe20004781670 */
[----:B------:R-:W-:Y:S01]  /*c290*/  FMUL R214, R214, UR20 ;  /* 0x00000014d6d67c20 */ /* 0x000fe20008400000 */
[----:B------:R-:W-:Y:S01]  /*c2a0*/  F2FP.SATFINITE.E4M3.F32.PACK_AB_MERGE_C R215, RZ, R215, RZ ;  /* 0x000000d7ffd7723e */ /* 0x000fe200048070ff */
[----:B------:R-:W-:Y:S01]  /*c2b0*/  @!P6 STG.E.U8 desc[UR16][R24.64+0x11], R217 ;  /* 0x000011d91800e986 */ /* 0x000fe2000c101110 */
[C---:B------:R-:W-:Y:S01]  /*c2c0*/  ISETP.LT.OR P6, PT, R35.reuse, 0x1a, !P1 ;  /* 0x0000001a2300780c */ /* 0x040fe20004fc1670 */
[----:B------:R-:W-:Y:S01]  /*c2d0*/  FMUL R212, R212, UR20 ;  /* 0x00000014d4d47c20 */ /* 0x000fe20008400000 */
[----:B------:R-:W-:Y:S01]  /*c2e0*/  F2FP.SATFINITE.E4M3.F32.PACK_AB_MERGE_C R213, RZ, R213, RZ ;  /* 0x000000d5ffd5723e */ /* 0x000fe200048070ff */
[----:B------:R1:W-:Y:S01]  /*c2f0*/  @!P5 STG.E.U8 desc[UR16][R24.64+0x10], R29 ;  /* 0x0000101d1800d986 */ /* 0x0003e2000c101110 */
[----:B------:R-:W-:Y:S01]  /*c300*/  ISETP.LT.OR P5, PT, R35, 0x19, !P1 ;  /* 0x000000192300780c */ /* 0x000fe20004fa1670 */
[----:B------:R-:W-:Y:S01]  /*c310*/  FMUL R211, R211, UR20 ;  /* 0x00000014d3d37c20 */ /* 0x000fe20008400000 */
[----:B------:R-:W-:Y:S01]  /*c320*/  FMUL R209, R209, UR20 ;  /* 0x00000014d1d17c20 */ /* 0x000fe20008400000 */
[----:B------:R1:W-:Y:S01]  /*c330*/  @!P3 STG.E.U8 desc[UR16][R26.64+0x10], R31 ;  /* 0x0000101f1a00b986 */ /* 0x0003e2000c101110 */
[C---:B------:R-:W-:Y:S01]  /*c340*/  ISETP.LT.OR P3, PT, R35.reuse, 0x19, !P0 ;  /* 0x000000192300780c */ /* 0x040fe20004761670 */
[----:B------:R-:W-:Y:S01]  /*c350*/  FMUL R210, R210, UR20 ;  /* 0x00000014d2d27c20 */ /* 0x000fe20008400000 */
[----:B0-----:R-:W-:Y:S01]  /*c360*/  F2FP.SATFINITE.E4M3.F32.PACK_AB_MERGE_C R33, RZ, R212, RZ ;  /* 0x000000d4ff21723e */ /* 0x001fe200048070ff */
[----:B------:R-:W-:Y:S01]  /*c370*/  @!P4 STG.E.U8 desc[UR16][R26.64+0x11], R215 ;  /* 0x000011d71a00c986 */ /* 0x000fe2000c101110 */
[C---:B------:R-:W-:Y:S01]  /*c380*/  ISETP.LT.OR P4, PT, R35.reuse, 0x1a, !P0 ;  /* 0x0000001a2300780c */ /* 0x040fe20004781670 */
[----:B------:R-:W-:Y:S01]  /*c390*/  FMUL R208, R208, UR20 ;  /* 0x00000014d0d07c20 */ /* 0x000fe20008400000 */
[----:B------:R-:W-:Y:S01]  /*c3a0*/  F2FP.SATFINITE.E4M3.F32.PACK_AB_MERGE_C R211, RZ, R211, RZ ;  /* 0x000000d3ffd3723e */ /* 0x000fe200048070ff */
[----:B------:R-:W-:Y:S01]  /*c3b0*/  @!P6 STG.E.U8 desc[UR16][R24.64+0x19], R213 ;  /* 0x000019d51800e986 */ /* 0x000fe2000c101110 */
[----:B------:R-:W-:Y:S01]  /*c3c0*/  ISETP.LT.OR P6, PT, R35, 0x22, !P1 ;  /* 0x000000222300780c */ /* 0x000fe20004fc1670 */
[----:B------:R-:W-:Y:S01]  /*c3d0*/  FMUL R207, R207, UR20 ;  /* 0x00000014cfcf7c20 */ /* 0x000fe20008400000 */
[----:B-1----:R-:W-:Y:S01]  /*c3e0*/  F2FP.SATFINITE.E4M3.F32.PACK_AB_MERGE_C R29, RZ, R214, RZ ;  /* 0x000000d6ff1d723e */ /* 0x002fe200048070ff */
[----:B------:R-:W-:Y:S01]  /*c3f0*/  FMUL R205, R205, UR20 ;  /* 0x00000014cdcd7c20 */ /* 0x000fe20008400000 */
[----:B------:R-:W-:Y:S01]  /*c400*/  F2FP.SATFINITE.E4M3.F32.PACK_AB_MERGE_C R209, RZ, R209, RZ ;  /* 0x000000d1ffd1723e */ /* 0x000fe200048070ff */
[----:B------:R-:W-:Y:S01]  /*c410*/  FMUL R206, R206, UR20 ;  /* 0x00000014cece7c20 */ /* 0x000fe20008400000 */
[----:B------:R-:W-:Y:S01]  /*c420*/  F2FP.SATFINITE.E4M3.F32.PACK_AB_MERGE_C R31, RZ, R208, RZ ;  /* 0x000000d0ff1f723e */ /* 0x000fe200048070ff */
[----:B------:R0:W-:Y:S01]  /*c430*/  @!P5 STG.E.U8 desc[UR16][R24.64+0x18], R29 ;  /* 0x0000181d1800d986 */ /* 0x0001e2000c101110 */
[C---:B------:R-:W-:Y:S01]  /*c440*/  ISETP.LT.OR P5, PT, R35.reuse, 0x21, !P1 ;  /* 0x000000212300780c */ /* 0x040fe20004fa1670 */
[----:B------:R-:W-:Y:S01]  /*c450*/  FMUL R204, R204, UR20 ;  /* 0x00000014cccc7c20 */ /* 0x000fe20008400000 */
[----:B------:R-:W-:Y:S01]  /*c460*/  F2FP.SATFINITE.E4M3.F32.PACK_AB_MERGE_C R207, RZ, R207, RZ ;  /* 0x000000cfffcf723e */ /* 0x000fe200048070ff */
[----:B------:R1:W-:Y:S01]  /*c470*/  @!P3 STG.E.U8 desc[UR16][R26.64+0x18], R33 ;  /* 0x000018211a00b986 */ /* 0x0003e2000c101110 */
[----:B------:R-:W-:Y:S01]  /*c480*/  ISETP.LT.OR P3, PT, R35, 0x21, !P0 ;  /* 0x000000212300780c */ /* 0x000fe20004761670 */
[----:B------:R-:W-:Y:S01]  /*c490*/  FMUL R203, R203, UR20 ;  /* 0x00000014cbcb7c20 */ /* 0x000fe20008400000 */
[----:B------:R-:W-:Y:S01]  /*c4a0*/  F2FP.SATFINITE.E4M3.F32.PACK_AB_MERGE_C R205, RZ, R205, RZ ;  /* 0x000000cdffcd723e */ /* 0x000fe200048070ff */
[----:B------:R-:W-:Y:S01]  /*c4b0*/  @!P4 STG.E.U8 desc[UR16][R26.64+0x19], R211 ;  /* 0x000019d31a00c986 */ /* 0x000fe2000c101110 */
[----:B------:R-:W-:Y:S01]  /*c4c0*/  ISETP.LT.OR P4, PT, R35, 0x22, !P0 ;  /* 0x000000222300780c */ /* 0x000fe20004781670 */
[----:B------:R-:W-:Y:S01]  /*c4d0*/  FMUL R201, R201, UR20 ;  /* 0x00000014c9c97c20 */ /* 0x000fe20008400000 */
[----:B------:R-:W-:Y:S01]  /*c4e0*/  F2FP.SATFINITE.E4M3.F32.PACK_AB_MERGE_C R203, RZ, R203, RZ ;  /* 0x000000cbffcb723e */ /* 0x000fe200048070ff */
[----:B------:R-:W-:Y:S01]  /*c4f0*/  @!P6 STG.E.U8 desc[UR16][R24.64+0x21], R209 ;  /* 0x000021d11800e986 */ /* 0x000fe2000c101110 */
[----:B------:R-:W-:Y:S01]  /*c500*/  ISETP.LT.OR P6, PT, R35, 0x2a, !P1 ;  /* 0x0000002a2300780c */ /* 0x000fe20004fc1670 */
[----:B------:R-:W-:Y:S01]  /*c510*/  FMUL R202, R202, UR20 ;  /* 0x00000014caca7c20 */ /* 0x000fe20008400000 */
[----:B0-----:R-:W-:Y:S01]  /*c520*/  F2FP.SATFINITE.E4M3.F32.PACK_AB_MERGE_C R29, RZ, R210, RZ ;  /* 0x000000d2ff1d723e */ /* 0x001fe200048070ff */
[----:B------:R-:W-:Y:S01]  /*c530*/  FMUL R200, R200, UR20 ;  /* 0x00000014c8c87c20 */ /* 0x000fe20008400000 */
[----:B-1----:R-:W-:Y:S01]  /*c540*/  F2FP.SATFINITE.E4M3.F32.PACK_AB_MERGE_C R33, RZ, R204, RZ ;  /* 0x000000ccff21723e */ /* 0x002fe200048070ff */
[----:B------:R-:W-:Y:S01]  /*c550*/  FMUL R199, R199, UR20 ;  /* 0x00000014c7c77c20 */ /* 0x000fe20008400000 */
[----:B------:R-:W-:Y:S01]  /*c560*/  F2FP.SATFINITE.E4M3.F32.PACK_AB_MERGE_C R201, RZ, R201, RZ ;  /* 0x000000c9ffc9723e */ /* 0x000fe200048070ff */
[----:B------:R0:W-:Y:S01]  /*c570*/  @!P5 STG.E.U8 desc[UR16][R24.64+0x20], R29 ;  /* 0x0000201d1800d986 */ /* 0x0001e2000c101110 */
[----:B------:R-:W-:Y:S01]  /*c580*/  ISETP.LT.OR P5, PT, R35, 0x29, !P1 ;  /* 0x000000292300780c */ /* 0x000fe20004fa1670 */
[----:B------:R-:W-:Y:S01]  /*c590*/  FMUL R197, R197, UR20 ;  /* 0x00000014c5c57c20 */ /* 0x000fe20008400000 */
[----:B------:R-:W-:Y:S01]  /*c5a0*/  F2FP.SATFINITE.E4M3.F32.PACK_AB_MERGE_C R199, RZ, R199, RZ ;  /* 0x000000c7ffc7723e */ /* 0x000fe200048070ff */
[----:B------:R1:W-:Y:S01]  /*c5b0*/  @!P3 STG.E.U8 desc[UR16][R26.64+0x20], R31 ;  /* 0x0000201f1a00b986 */ /* 0x0003e2000c101110 */
[C---:B------:R-:W-:Y:S01]  /*c5c0*/  ISETP.LT.OR P3, PT, R35.reuse, 0x29, !P0 ;  /* 0x000000292300780c */ /* 0x040fe20004761670 */
[----:B------:R-:W-:Y:S01]  /*c5d0*/  FMUL R198, R198, UR20 ;  /* 0x00000014c6c67c20 */ /* 0x000fe20008400000 */
[----:B------:R-:W-:Y:S01]  /*c5e0*/  F2FP.SATFINITE.E4M3.F32.PACK_AB_MERGE_C R197, RZ, R197, RZ ;  /* 0x000000c5ffc5723e */ /* 0x000fe200048070ff */
[----:B------:R-:W-:Y:S01]  /*c5f0*/  @!P4 STG.E.U8 desc[UR16][R26.64+0x21], R207 ;  /* 0x000021cf1a00c986 */ /* 0x000fe2000c101110 */
[----:B------:R-:W-:Y:S01]  /*c600*/  ISETP.LT.OR P4, PT, R35, 0x2a, !P0 ;  /* 0x0000002a2300780c */ /* 0x000fe20004781670 */
[----:B------:R-:W-:Y:S01]  /*c610*/  FMUL R196, R196, UR20 ;  /* 0x00000014c4c47c20 */ /* 0x000fe20008400000 */
[----:B------:R-:W-:Y:S01]  /*c620*/  FMUL R195, R195, UR20 ;  /* 0x00000014c3c37c20 */ /* 0x000fe20008400000 */
        /* <DEDUP_REMOVED lines=27> */
[----:B------:R-:W-:Y:S01]  /*c7e0*/  FMUL R186, R186, UR20 ;  /* 0x00000014baba7c20 */ /* 0x000fe20008400000 */
        /* <DEDUP_REMOVED lines=156> */
[----:B-----5:R-:W-:Y:S01]  /*d1b0*/  FMUL R0, R0, UR20 ;  /* 0x0000001400007c20 */ /* 0x020fe20008400000 */
[----:B-1----:R-:W-:Y:S01]  /*d1c0*/  F2FP.SATFINITE.E4M3.F32.PACK_AB_MERGE_C R33, RZ, R164, RZ ;  /* 0x000000a4ff21723e */ /* 0x002fe200048070ff */
        /* <DEDUP_REMOVED lines=9> */
[----:B------:R-:W-:Y:S01]  /*d260*/  FMUL R4, R4, UR20 ;  /* 0x0000001404047c20 */ /* 0x000fe20008400000 */
[----:B------:R-:W-:Y:S01]  /*d270*/  @!P4 STG.E.U8 desc[UR16][R26.64+0x71], R167 ;  /* 0x000071a71a00c986 */ /* 0x000fe2000c101110 */
[----:B------:R-:W-:-:S03]  /*d280*/  ISETP.LT.OR P4, PT, R35, 0x7a, !P0 ;  /* 0x0000007a2300780c */ /* 0x000fc60004781670 */
[----:B------:R-:W-:Y:S01]  /*d290*/  @!P6 STG.E.U8 desc[UR16][R24.64+0x79], R165 ;  /* 0x000079a51800e986 */ /* 0x000fe2000c101110 */
[----:B------:R-:W-:Y:S02]  /*d2a0*/  ISETP.LT.OR P6, PT, R35, 0x82, !P1 ;  /* 0x000000822300780c */ /* 0x000fe40004fc1670 */
[----:B0-----:R-:W-:Y:S01]  /*d2b0*/  F2FP.SATFINITE.E4M3.F32.PACK_AB_MERGE_C R29, RZ, R166, RZ ;  /* 0x000000a6ff1d723e */ /* 0x001fe200048070ff */
[----:B------:R-:W3:Y:S01]  /*d2c0*/  LDL.LU R220, [R1+0x14] ;  /* 0x0000140001dc7983 */ /* 0x000ee20000300800 */
[----:B-1----:R-:W-:-:S03]  /*d2d0*/  F2FP.SATFINITE.E4M3.F32.PACK_AB_MERGE_C R31, RZ, R160, RZ ;  /* 0x000000a0ff1f723e */ /* 0x002fc600048070ff */
[----:B------:R0:W-:Y:S01]  /*d2e0*/  @!P5 STG.E.U8 desc[UR16][R24.64+0x78], R29 ;  /* 0x0000781d1800d986 */ /* 0x0001e2000c101110 */
[----:B------:R-:W-:-:S03]  /*d2f0*/  ISETP.LT.OR P5, PT, R35, 0x81, !P1 ;  /* 0x000000812300780c */ /* 0x000fc60004fa1670 */
[----:B------:R1:W-:Y:S01]  /*d300*/  @!P3 STG.E.U8 desc[UR16][R26.64+0x78], R33 ;  /* 0x000078211a00b986 */ /* 0x0003e2000c101110 */
[----:B------:R-:W-:-:S03]  /*d310*/  ISETP.LT.OR P3, PT, R35, 0x81, !P0 ;  /* 0x000000812300780c */ /* 0x000fc60004761670 */
        /* <DEDUP_REMOVED lines=26> */
[----:B0-----:R-:W-:Y:S02]  /*d4c0*/  F2FP.SATFINITE.E4M3.F32.PACK_AB_MERGE_C R29, RZ, R154, RZ ;  /* 0x0000009aff1d723e */ /* 0x001fe400048070ff */
[----:B-1----:R-:W-:-:S03]  /*d4d0*/  F2FP.SATFINITE.E4M3.F32.PACK_AB_MERGE_C R33, RZ, R20, RZ ;  /* 0x00000014ff21723e */ /* 0x002fc600048070ff */
[----:B------:R0:W-:Y:S01]  /*d4e0*/  @!P5 STG.E.U8 desc[UR16][R24.64+0x90], R29 ;  /* 0x0000901d1800d986 */ /* 0x0001e2000c101110 */
[----:B------:R-:W-:-:S03]  /*d4f0*/  ISETP.LT.OR P5, PT, R35, 0x99, !P1 ;  /* 0x000000992300780c */ /* 0x000fc60004fa1670 */
[----:B------:R-:W-:Y:S01]  /*d500*/  @!P3 STG.E.U8 desc[UR16][R26.64+0x90], R31 ;  /* 0x0000901f1a00b986 */ /* 0x000fe2000c101110 */
[----:B------:R-:W-:-:S03]  /*d510*/  ISETP.LT.OR P3, PT, R35, 0x99, !P0 ;  /* 0x000000992300780c */ /* 0x000fc60004761670 */
[----:B------:R1:W-:Y:S01]  /*d520*/  @!P4 STG.E.U8 desc[UR16][R26.64+0x91], R23 ;  /* 0x000091171a00c986 */ /* 0x0003e2000c101110 */
[----:B------:R-:W-:-:S03]  /*d530*/  ISETP.LT.OR P4, PT, R35, 0x9a, !P0 ;  /* 0x0000009a2300780c */ /* 0x000fc60004781670 */
[----:B------:R2:W-:Y:S01]  /*d540*/  @!P6 STG.E.U8 desc[UR16][R24.64+0x99], R21 ;  /* 0x000099151800e986 */ /* 0x0005e2000c101110 */
[----:B------:R-:W-:Y:S02]  /*d550*/  ISETP.LT.OR P6, PT, R35, 0xa2, !P1 ;  /* 0x000000a22300780c */ /* 0x000fe40004fc1670 */
[----:B0-----:R-:W-:-:S05]  /*d560*/  F2FP.SATFINITE.E4M3.F32.PACK_AB_MERGE_C R29, RZ, R22, RZ ;  /* 0x00000016ff1d723e */ /* 0x001fca00048070ff */
[----:B------:R-:W-:Y:S01]  /*d570*/  @!P5 STG.E.U8 desc[UR16][R24.64+0x98], R29 ;  /* 0x0000981d1800d986 */ /* 0x000fe2000c101110 */
[C---:B------:R-:W-:Y:S02]  /*d580*/  ISETP.LT.OR P5, PT, R35.reuse, 0xa1, !P1 ;  /* 0x000000a12300780c */ /* 0x040fe40004fa1670 */
[----:B-1----:R-:W-:Y:S01]  /*d590*/  F2FP.SATFINITE.E4M3.F32.PACK_AB_MERGE_C R23, RZ, R18, RZ ;  /* 0x00000012ff17723e */ /* 0x002fe200048070ff */
[----:B------:R-:W-:Y:S01]  /*d5a0*/  @!P3 STG.E.U8 desc[UR16][R26.64+0x98], R33 ;  /* 0x000098211a00b986 */ /* 0x000fe2000c101110 */
[C---:B------:R-:W-:Y:S02]  /*d5b0*/  ISETP.LT.OR P3, PT, R35.reuse, 0xa1, !P0 ;  /* 0x000000a12300780c */ /* 0x040fe40004761670 */
[----:B--2---:R-:W-:Y:S01]  /*d5c0*/  F2FP.SATFINITE.E4M3.F32.PACK_AB_MERGE_C R21, RZ, R16, RZ ;  /* 0x00000010ff15723e */ /* 0x004fe200048070ff */
[----:B------:R0:W-:Y:S01]  /*d5d0*/  @!P4 STG.E.U8 desc[UR16][R26.64+0x99], R19 ;  /* 0x000099131a00c986 */ /* 0x0001e2000c101110 */
[----:B------:R-:W-:-:S03]  /*d5e0*/  ISETP.LT.OR P4, PT, R35, 0xa2, !P0 ;  /* 0x000000a22300780c */ /* 0x000fc60004781670 */
[----:B------:R1:W-:Y:S01]  /*d5f0*/  @!P6 STG.E.U8 desc[UR16][R24.64+0xa1], R17 ;  /* 0x0000a1111800e986 */ /* 0x0003e2000c101110 */
[----:B------:R-:W-:-:S03]  /*d600*/  ISETP.LT.OR P6, PT, R35, 0xaa, !P1 ;  /* 0x000000aa2300780c */ /* 0x000fc60004fc1670 */
[----:B------:R-:W-:Y:S01]  /*d610*/  @!P5 STG.E.U8 desc[UR16][R24.64+0xa0], R23 ;  /* 0x0000a0171800d986 */ /* 0x000fe2000c101110 */
[----:B------:R-:W-:-:S03]  /*d620*/  ISETP.LT.OR P5, PT, R35, 0xa9, !P1 ;  /* 0x000000a92300780c */ /* 0x000fc60004fa1670 */
[----:B------:R-:W-:Y:S01]  /*d630*/  @!P3 STG.E.U8 desc[UR16][R26.64+0xa0], R21 ;  /* 0x0000a0151a00b986 */ /* 0x000fe2000c101110 */
[C---:B------:R-:W-:Y:S02]  /*d640*/  ISETP.LT.OR P3, PT, R35.reuse, 0xa9, !P0 ;  /* 0x000000a92300780c */ /* 0x040fe40004761670 */
[----:B0-----:R-:W-:Y:S01]  /*d650*/  F2FP.SATFINITE.E4M3.F32.PACK_AB_MERGE_C R19, RZ, R14, RZ ;  /* 0x0000000eff13723e */ /* 0x001fe200048070ff */
[----:B------:R0:W-:Y:S01]  /*d660*/  @!P4 STG.E.U8 desc[UR16][R26.64+0xa1], R15 ;  /* 0x0000a10f1a00c986 */ /* 0x0001e2000c101110 */
[C---:B------:R-:W-:Y:S02]  /*d670*/  ISETP.LT.OR P4, PT, R35.reuse, 0xaa, !P0 ;  /* 0x000000aa2300780c */ /* 0x040fe40004781670 */
[----:B-1----:R-:W-:Y:S01]  /*d680*/  F2FP.SATFINITE.E4M3.F32.PACK_AB_MERGE_C R17, RZ, R12, RZ ;  /* 0x0000000cff11723e */ /* 0x002fe200048070ff */
        /* <DEDUP_REMOVED lines=15> */
[----:B0-----:R-:W-:Y:S02]  /*d780*/  F2FP.SATFINITE.E4M3.F32.PACK_AB_MERGE_C R11, RZ, R6, RZ ;  /* 0x00000006ff0b723e */ /* 0x001fe400048070ff */
[C---:B------:R-:W-:Y:S01]  /*d790*/  ISETP.LT.OR P3, PT, R35.reuse, 0xb9, !P0 ;  /* 0x000000b92300780c */ /* 0x040fe20004761670 */
[----:B------:R0:W-:Y:S01]  /*d7a0*/  @!P4 STG.E.U8 desc[UR16][R26.64+0xb1], R7 ;  /* 0x0000b1071a00c986 */ /* 0x0001e2000c101110 */
[----:B-1----:R-:W-:Y:S02]  /*d7b0*/  F2FP.SATFINITE.E4M3.F32.PACK_AB_MERGE_C R9, RZ, R4, RZ ;  /* 0x00000004ff09723e */ /* 0x002fe400048070ff */
[----:B------:R-:W-:Y:S01]  /*d7c0*/  ISETP.LT.OR P4, PT, R35, 0xba, !P0 ;  /* 0x000000ba2300780c */ /* 0x000fe20004781670 */
[----:B------:R1:W-:Y:S04]  /*d7d0*/  @!P6 STG.E.U8 desc[UR16][R24.64+0xb9], R5 ;  /* 0x0000b9051800e986 */ /* 0x0003e8000c101110 */
[----:B------:R2:W-:Y:S01]  /*d7e0*/  @!P5 STG.E.U8 desc[UR16][R24.64+0xb8], R11 ;  /* 0x0000b80b1800d986 */ /* 0x0005e2000c101110 */
[----:B------:R-:W-:Y:S01]  /*d7f0*/  FMUL R4, R227, UR20 ;  /* 0x00000014e3047c20 */ /* 0x000fe20008400000 */
[----:B------:R-:W-:-:S02]  /*d800*/  ISETP.LT.OR P5, PT, R35, 0xc1, !P1 ;  /* 0x000000c12300780c */ /* 0x000fc40004fa1670 */
[----:B0-----:R-:W-:Y:S02]  /*d810*/  F2FP.SATFINITE.E4M3.F32.PACK_AB_MERGE_C R7, RZ, R3, RZ ;  /* 0x00000003ff07723e */ /* 0x001fe400048070ff */
[----:B-1----:R-:W-:Y:S01]  /*d820*/  F2FP.SATFINITE.E4M3.F32.PACK_AB_MERGE_C R5, RZ, R0, RZ ;  /* 0x00000000ff05723e */ /* 0x002fe200048070ff */
[----:B----4-:R-:W-:Y:S01]  /*d830*/  FMUL R0, R222, UR20 ;  /* 0x00000014de007c20 */ /* 0x010fe20008400000 */
[----:B------:R-:W-:Y:S01]  /*d840*/  ISETP.LT.OR P6, PT, R35, 0xc2, !P1 ;  /* 0x000000c22300780c */ /* 0x000fe20004fc1670 */
[----:B------:R-:W4:Y:S01]  /*d850*/  LDL.LU R222, [R1+0x20] ;  /* 0x0000200001de7983 */ /* 0x000f220000300800 */
[----:B--2---:R-:W-:Y:S02]  /*d860*/  F2FP.SATFINITE.E4M3.F32.PACK_AB_MERGE_C R11, RZ, R2, RZ ;  /* 0x00000002ff0b723e */ /* 0x004fe400048070ff */
[----:B------:R-:W-:Y:S01]  /*d870*/  F2FP.SATFINITE.E4M3.F32.PACK_AB_MERGE_C R13, RZ, R0, RZ ;  /* 0x00000000ff0d723e */ /* 0x000fe200048070ff */
[----:B---3--:R-:W-:Y:S01]  /*d880*/  FMUL R0, R224, UR20 ;  /* 0x00000014e0007c20 */ /* 0x008fe20008400000 */
[----:B------:R-:W-:Y:S01]  /*d890*/  FMUL R2, R225, UR20 ;  /* 0x00000014e1027c20 */ /* 0x000fe20008400000 */
[----:B------:R-:W2:Y:S04]  /*d8a0*/  LDL.LU R224, [R1+0x24] ;  /* 0x0000240001e07983 */ /* 0x000ea80000300800 */
[----:B------:R-:W3:Y:S01]  /*d8b0*/  LDL.LU R225, [R1+0x28] ;  /* 0x0000280001e17983 */ /* 0x000ee20000300800 */
[----:B------:R-:W-:-:S03]  /*d8c0*/  FMUL R3, R226, UR20 ;  /* 0x00000014e2037c20 */ /* 0x000fc60008400000 */
[----:B------:R-:W3:Y:S04]  /*d8d0*/  LDL.LU R226, [R1+0x2c] ;  /* 0x00002c0001e27983 */ /* 0x000ee80000300800 */
[----:B------:R-:W3:Y:S04]  /*d8e0*/  LDL.LU R227, [R1+0x30] ;  /* 0x0000300001e37983 */ /* 0x000ee80000300800 */
[----:B------:R-:W-:Y:S01]  /*d8f0*/  @!P3 STG.E.U8 desc[UR16][R26.64+0xb8], R9 ;  /* 0x0000b8091a00b986 */ /* 0x000fe2000c101110 */
[----:B------:R-:W-:-:S03]  /*d900*/  ISETP.LT.OR P3, PT, R35, 0xc1, !P0 ;  /* 0x000000c12300780c */ /* 0x000fc60004761670 */
[----:B------:R0:W-:Y:S01]  /*d910*/  @!P4 STG.E.U8 desc[UR16][R26.64+0xb9], R7 ;  /* 0x0000b9071a00c986 */ /* 0x0001e2000c101110 */
[----:B------:R-:W-:-:S03]  /*d920*/  ISETP.LT.OR P4, PT, R35, 0xc2, !P0 ;  /* 0x000000c22300780c */ /* 0x000fc60004781670 */
[----:B------:R-:W-:Y:S01]  /*d930*/  @!P5 STG.E.U8 desc[UR16][R24.64+0xc0], R11 ;  /* 0x0000c00b1800d986 */ /* 0x000fe2000c101110 */
[----:B------:R-:W-:-:S03]  /*d940*/  ISETP.LT.OR P5, PT, R35, 0xc9, !P1 ;  /* 0x000000c92300780c */ /* 0x000fc60004fa1670 */
[----:B------:R1:W-:Y:S01]  /*d950*/  @!P6 STG.E.U8 desc[UR16][R24.64+0xc1], R5 ;  /* 0x0000c1051800e986 */ /* 0x0003e2000c101110 */
[----:B0-----:R-:W-:-:S03]  /*d960*/  F2FP.SATFINITE.E4M3.F32.PACK_AB_MERGE_C R7, RZ, R0, RZ ;  /* 0x00000000ff07723e */ /* 0x001fc600048070ff */
[----:B------:R-:W-:Y:S01]  /*d970*/  @!P3 STG.E.U8 desc[UR16][R26.64+0xc0], R13 ;  /* 0x0000c00d1a00b986 */ /* 0x000fe2000c101110 */
[C---:B------:R-:W-:Y:S02]  /*d980*/  ISETP.LT.OR P6, PT, R35.reuse, 0xca, !P1 ;  /* 0x000000ca2300780c */ /* 0x040fe40004fc1670 */
[----:B-1----:R-:W-:Y:S01]  /*d990*/  F2FP.SATFINITE.E4M3.F32.PACK_AB_MERGE_C R5, RZ, R2, RZ ;  /* 0x00000002ff05723e */ /* 0x002fe200048070ff */
[----:B------:R0:W-:Y:S01]  /*d9a0*/  @!P4 STG.E.U8 desc[UR16][R26.64+0xc1], R7 ;  /* 0x0000c1071a00c986 */ /* 0x0001e2000c101110 */
[C---:B------:R-:W-:Y:S02]  /*d9b0*/  ISETP.LT.OR P3, PT, R35.reuse, 0xc9, !P0 ;  /* 0x000000c92300780c */ /* 0x040fe40004761670 */
[C---:B------:R-:W-:Y:S01]  /*d9c0*/  ISETP.LT.OR P4, PT, R35.reuse, 0xca, !P0 ;  /* 0x000000ca2300780c */ /* 0x040fe20004781670 */
[----:B------:R1:W-:Y:S01]  /*d9d0*/  @!P5 STG.E.U8 desc[UR16][R24.64+0xc8], R5 ;  /* 0x0000c8051800d986 */ /* 0x0003e2000c101110 */
[----:B------:R-:W-:Y:S02]  /*d9e0*/  ISETP.LT.OR P5, PT, R35, 0xd1, !P1 ;  /* 0x000000d12300780c */ /* 0x000fe40004fa1670 */
[----:B------:R-:W-:-:S02]  /*d9f0*/  F2FP.SATFINITE.E4M3.F32.PACK_AB_MERGE_C R9, RZ, R3, RZ ;  /* 0x00000003ff09723e */ /* 0x000fc400048070ff */
[----:B------:R-:W-:-:S03]  /*da00*/  F2FP.SATFINITE.E4M3.F32.PACK_AB_MERGE_C R11, RZ, R4, RZ ;  /* 0x00000004ff0b723e */ /* 0x000fc600048070ff */
[----:B------:R1:W-:Y:S04]  /*da10*/  @!P6 STG.E.U8 desc[UR16][R24.64+0xc9], R9 ;  /* 0x0000c9091800e986 */ /* 0x0003e8000c101110 */
[----:B------:R-:W-:Y:S01]  /*da20*/  @!P3 STG.E.U8 desc[UR16][R26.64+0xc8], R11 ;  /* 0x0000c80b1a00b986 */ /* 0x000fe2000c101110 */
[----:B------:R-:W-:-:S03]  /*da30*/  FMUL R0, R220, UR20 ;  /* 0x00000014dc007c20 */ /* 0x000fc60008400000 */
[----:B------:R-:W3:Y:S02]  /*da40*/  LDL.LU R220, [R1+0x34] ;  /* 0x0000340001dc7983 */ /* 0x000ee40000300800 */
[----:B0-----:R-:W-:Y:S01]  /*da50*/  F2FP.SATFINITE.E4M3.F32.PACK_AB_MERGE_C R7, RZ, R0, RZ ;  /* 0x00000000ff07723e */ /* 0x001fe200048070ff */
[----:B------:R-:W-:Y:S02]  /*da60*/  FMUL R2, R221, UR20 ;  /* 0x00000014dd027c20 */ /* 0x000fe40008400000 */
[----:B------:R-:W3:Y:S03]  /*da70*/  LDL.LU R221, [R1+0x38] ;  /* 0x0000380001dd7983 */ /* 0x000ee60000300800 */
[----:B-1----:R-:W-:Y:S01]  /*da80*/  F2FP.SATFINITE.E4M3.F32.PACK_AB_MERGE_C R5, RZ, R2, RZ ;  /* 0x00000002ff05723e */ /* 0x002fe200048070ff */
[----:B------:R-:W-:Y:S04]  /*da90*/  @!P4 STG.E.U8 desc[UR16][R26.64+0xc9], R7 ;  /* 0x0000c9071a00c986 */ /* 0x000fe8000c101110 */
[----:B------:R0:W-:Y:S01]  /*daa0*/  @!P5 STG.E.U8 desc[UR16][R24.64+0xd0], R5 ;  /* 0x0000d0051800d986 */ /* 0x0001e2000c101110 */
[----:B------:R-:W-:-:S03]  /*dab0*/  FMUL R3, R223, UR20 ;  /* 0x00000014df037c20 */ /* 0x000fc60008400000 */
[----:B------:R-:W3:Y:S02]  /*dac0*/  LDL.LU R223, [R1+0x3c] ;  /* 0x00003c0001df7983 */ /* 0x000ee40000300800 */
[----:B------:R-:W-:Y:S01]  /*dad0*/  F2FP.SATFINITE.E4M3.F32.PACK_AB_MERGE_C R9, RZ, R3, RZ ;  /* 0x00000003ff09723e */ /* 0x000fe200048070ff */
[----:B----4-:R-:W-:Y:S02]  /*dae0*/  FMUL R0, R222, UR20 ;  /* 0x00000014de007c20 */ /* 0x010fe40008400000 */
[----:B------:R-:W4:Y:S03]  /*daf0*/  LDL.LU R222, [R1+0x40] ;  /* 0x0000400001de7983 */ /* 0x000f260000300800 */
[----:B------:R-:W-:Y:S01]  /*db00*/  F2FP.SATFINITE.E4M3.F32.PACK_AB_MERGE_C R13, RZ, R0, RZ ;  /* 0x00000000ff0d723e */ /* 0x000fe200048070ff */
[----:B--2---:R-:W-:Y:S02]  /*db10*/  FMUL R2, R224, UR20 ;  /* 0x00000014e0027c20 */ /* 0x004fe40008400000 */
[----:B------:R-:W2:Y:S01]  /*db20*/  LDL.LU R224, [R1+0x44] ;  /* 0x0000440001e07983 */ /* 0x000ea20000300800 */
[----:B---3--:R-:W-:-:S03]  /*db30*/  FMUL R0, R225, UR20 ;  /* 0x00000014e1007c20 */ /* 0x008fc60008400000 */
[----:B------:R-:W3:Y:S01]  /*db40*/  LDL.LU R225, [R1+0x48] ;  /* 0x0000480001e17983 */ /* 0x000ee20000300800 */
[----:B------:R-:W-:Y:S01]  /*db50*/  FMUL R3, R226, UR20 ;  /* 0x00000014e2037c20 */ /* 0x000fe20008400000 */
[----:B0-----:R-:W-:Y:S02]  /*db60*/  F2FP.SATFINITE.E4M3.F32.PACK_AB_MERGE_C R5, RZ, R0, RZ ;  /* 0x00000000ff05723e */ /* 0x001fe400048070ff */
[----:B------:R-:W3:Y:S01]  /*db70*/  LDL.LU R226, [R1+0x4c] ;  /* 0x00004c0001e27983 */ /* 0x000ee20000300800 */
[----:B------:R-:W-:-:S03]  /*db80*/  FMUL R0, R227, UR20 ;  /* 0x00000014e3007c20 */ /* 0x000fc60008400000 */
[----:B------:R-:W3:Y:S01]  /*db90*/  LDL.LU R227, [R1+0x50] ;  /* 0x0000500001e37983 */ /* 0x000ee20000300800 */
[C---:B------:R-:W-:Y:S02]  /*dba0*/  ISETP.LT.OR P6, PT, R35.reuse, 0xd2, !P1 ;  /* 0x000000d22300780c */ /* 0x040fe40004fc1670 */
[C---:B------:R-:W-:Y:S01]  /*dbb0*/  ISETP.LT.OR P4, PT, R35.reuse, 0xd2, !P0 ;  /* 0x000000d22300780c */ /* 0x040fe20004781670 */
[----:B------:R-:W3:Y:S01]  /*dbc0*/  LDL.LU R218, [R1+0x54] ;  /* 0x0000540001da7983 */ /* 0x000ee20000300800 */
[C---:B------:R-:W-:Y:S02]  /*dbd0*/  ISETP.LT.OR P3, PT, R35.reuse, 0xd1, !P0 ;  /* 0x000000d12300780c */ /* 0x040fe40004761670 */
[----:B------:R-:W-:Y:S02]  /*dbe0*/  ISETP.LT.OR P5, PT, R35, 0xd9, !P1 ;  /* 0x000000d92300780c */ /* 0x000fe40004fa1670 */
[----:B------:R-:W-:Y:S02]  /*dbf0*/  F2FP.SATFINITE.E4M3.F32.PACK_AB_MERGE_C R7, RZ, R2, RZ ;  /* 0x00000002ff07723e */ /* 0x000fe400048070ff */
[----:B------:R-:W-:-:S03]  /*dc00*/  F2FP.SATFINITE.E4M3.F32.PACK_AB_MERGE_C R11, RZ, R0, RZ ;  /* 0x00000000ff0b723e */ /* 0x000fc600048070ff */
[----:B------:R0:W-:Y:S01]  /*dc10*/  @!P6 STG.E.U8 desc[UR16][R24.64+0xd1], R9 ;  /* 0x0000d1091800e986 */ /* 0x0001e2000c101110 */
[----:B------:R-:W-:-:S03]  /*dc20*/  ISETP.LT.OR P6, PT, R35, 0xda, !P1 ;  /* 0x000000da2300780c */ /* 0x000fc60004fc1670 */
[----:B------:R-:W-:Y:S01]  /*dc30*/  @!P4 STG.E.U8 desc[UR16][R26.64+0xd1], R7 ;  /* 0x0000d1071a00c986 */ /* 0x000fe2000c101110 */
[----:B------:R-:W-:-:S03]  /*dc40*/  ISETP.LT.OR P4, PT, R35, 0xda, !P0 ;  /* 0x000000da2300780c */ /* 0x000fc60004781670 */
[----:B------:R-:W-:Y:S01]  /*dc50*/  @!P3 STG.E.U8 desc[UR16][R26.64+0xd0], R13 ;  /* 0x0000d00d1a00b986 */ /* 0x000fe2000c101110 */
[----:B0-----:R-:W-:-:S03]  /*dc60*/  F2FP.SATFINITE.E4M3.F32.PACK_AB_MERGE_C R9, RZ, R3, RZ ;  /* 0x00000003ff09723e */ /* 0x001fc600048070ff */
[----:B------:R0:W-:Y:S04]  /*dc70*/  @!P5 STG.E.U8 desc[UR16][R24.64+0xd8], R5 ;  /* 0x0000d8051800d986 */ /* 0x0001e8000c101110 */
[----:B------:R1:W-:Y:S01]  /*dc80*/  @!P6 STG.E.U8 desc[UR16][R24.64+0xd9], R9 ;  /* 0x0000d9091800e986 */ /* 0x0003e2000c101110 */
[----:B------:R-:W-:-:S03]  /*dc90*/  FMUL R0, R220, UR20 ;  /* 0x00000014dc007c20 */ /* 0x000fc60008400000 */
[----:B------:R-:W3:Y:S02]  /*dca0*/  LDL.LU R220, [R1+0x58] ;  /* 0x0000580001dc7983 */ /* 0x000ee40000300800 */
[----:B0-----:R-:W-:Y:S01]  /*dcb0*/  F2FP.SATFINITE.E4M3.F32.PACK_AB_MERGE_C R5, RZ, R0, RZ ;  /* 0x00000000ff05723e */ /* 0x001fe200048070ff */
[----:B------:R-:W-:Y:S02]  /*dcc0*/  FMUL R2, R221, UR20 ;  /* 0x00000014dd027c20 */ /* 0x000fe40008400000 */
[----:B------:R-:W3:Y:S03]  /*dcd0*/  LDL.LU R221, [R1+0x5c] ;  /* 0x00005c0001dd7983 */ /* 0x000ee60000300800 */
[----:B------:R-:W-:Y:S01]  /*dce0*/  F2FP.SATFINITE.E4M3.F32.PACK_AB_MERGE_C R7, RZ, R2, RZ ;  /* 0x00000002ff07723e */ /* 0x000fe200048070ff */
[----:B------:R0:W-:Y:S01]  /*dcf0*/  @!P4 STG.E.U8 desc[UR16][R26.64+0xd9], R5 ;  /* 0x0000d9051a00c986 */ /* 0x0001e2000c101110 */
[----:B------:R-:W-:-:S03]  /*dd00*/  FMUL R3, R223, UR20 ;  /* 0x00000014df037c20 */ /* 0x000fc60008400000 */
[----:B------:R-:W3:Y:S02]  /*dd10*/  LDL.LU R223, [R1+0x60] ;  /* 0x0000600001df7983 */ /* 0x000ee40000300800 */
[----:B-1----:R-:W-:Y:S01]  /*dd20*/  F2FP.SATFINITE.E4M3.F32.PACK_AB_MERGE_C R9, RZ, R3, RZ ;  /* 0x00000003ff09723e */ /* 0x002fe200048070ff */
[----:B----4-:R-:W-:Y:S02]  /*dd30*/  FMUL R4, R222, UR20 ;  /* 0x00000014de047c20 */ /* 0x010fe40008400000 */
[----:B------:R-:W4:Y:S01]  /*dd40*/  LDL.LU R222, [R1+0x64] ;  /* 0x0000640001de7983 */ /* 0x000f220000300800 */
[----:B--2---:R-:W-:-:S03]  /*dd50*/  FMUL R0, R224, UR20 ;  /* 0x00000014e0007c20 */ /* 0x004fc60008400000 */
[----:B------:R-:W2:Y:S01]  /*dd60*/  LDL.LU R224, [R1+0x68] ;  /* 0x0000680001e07983 */ /* 0x000ea20000300800 */
[----:B---3--:R-:W-:Y:S01]  /*dd70*/  FMUL R2, R225, UR20 ;  /* 0x00000014e1027c20 */ /* 0x008fe20008400000 */
[----:B0-----:R-:W-:Y:S02]  /*dd80*/  F2FP.SATFINITE.E4M3.F32.PACK_AB_MERGE_C R5, RZ, R0, RZ ;  /* 0x00000000ff05723e */ /* 0x001fe400048070ff */
[----:B------:R-:W3:Y:S01]  /*dd90*/  LDL.LU R225, [R1+0x6c] ;  /* 0x00006c0001e17983 */ /* 0x000ee20000300800 */
[----:B------:R-:W-:-:S03]  /*dda0*/  FMUL R3, R226, UR20 ;  /* 0x00000014e2037c20 */ /* 0x000fc60008400000 */
[----:B------:R-:W3:Y:S01]  /*ddb0*/  LDL.LU R226, [R1+0x70] ;  /* 0x0000700001e27983 */ /* 0x000ee20000300800 */
[----:B------:R-:W-:-:S03]  /*ddc0*/  FMUL R0, R227, UR20 ;  /* 0x00000014e3007c20 */ /* 0x000fc60008400000 */
[----:B------:R-:W3:Y:S01]  /*ddd0*/  LDL.LU R227, [R1+0x74] ;  /* 0x0000740001e37983 */ /* 0x000ee20000300800 */
[C---:B------:R-:W-:Y:S02]  /*dde0*/  ISETP.LT.OR P3, PT, R35.reuse, 0xd9, !P0 ;  /* 0x000000d92300780c */ /* 0x040fe40004761670 */
[C---:B------:R-:W-:Y:S02]  /*ddf0*/  ISETP.LT.OR P5, PT, R35.reuse, 0xe1, !P1 ;  /* 0x000000e12300780c */ /* 0x040fe40004fa1670 */
[C---:B------:R-:W-:Y:S02]  /*de00*/  ISETP.LT.OR P6, PT, R35.reuse, 0xe2, !P1 ;  /* 0x000000e22300780c */ /* 0x040fe40004fc1670 */
[----:B------:R-:W-:-:S07]  /*de10*/  ISETP.LT.OR P4, PT, R35, 0xe2, !P0 ;  /* 0x000000e22300780c */ /* 0x000fce0004781670 */
[----:B------:R-:W-:Y:S01]  /*de20*/  @!P3 STG.E.U8 desc[UR16][R26.64+0xd8], R11 ;  /* 0x0000d80b1a00b986 */ /* 0x000fe2000c101110 */
[----:B------:R-:W-:-:S03]  /*de30*/  ISETP.LT.OR P3, PT, R35, 0xe1, !P0 ;  /* 0x000000e12300780c */ /* 0x000fc60004761670 */
[----:B------:R0:W-:Y:S01]  /*de40*/  @!P5 STG.E.U8 desc[UR16][R24.64+0xe0], R7 ;  /* 0x0000e0071800d986 */ /* 0x0001e2000c101110 */
[----:B------:R-:W-:-:S03]  /*de50*/  ISETP.LT.OR P5, PT, R35, 0xe9, !P1 ;  /* 0x000000e92300780c */ /* 0x000fc60004fa1670 */
[----:B------:R1:W-:Y:S01]  /*de60*/  @!P6 STG.E.U8 desc[UR16][R24.64+0xe1], R9 ;  /* 0x0000e1091800e986 */ /* 0x0003e2000c101110 */
[----:B------:R-:W-:Y:S02]  /*de70*/  ISETP.LT.OR P6, PT, R35, 0xea, !P1 ;  /* 0x000000ea2300780c */ /* 0x000fe40004fc1670 */
[----:B------:R-:W-:Y:S01]  /*de80*/  F2FP.SATFINITE.E4M3.F32.PACK_AB_MERGE_C R13, RZ, R4, RZ ;  /* 0x00000004ff0d723e */ /* 0x000fe200048070ff */
[----:B------:R1:W-:Y:S01]  /*de90*/  @!P4 STG.E.U8 desc[UR16][R26.64+0xe1], R5 ;  /* 0x0000e1051a00c986 */ /* 0x0003e2000c101110 */
[----:B0-----:R-:W-:-:S03]  /*dea0*/  F2FP.SATFINITE.E4M3.F32.PACK_AB_MERGE_C R7, RZ, R2, RZ ;  /* 0x00000002ff07723e */ /* 0x001fc600048070ff */
[----:B------:R-:W-:Y:S01]  /*deb0*/  @!P3 STG.E.U8 desc[UR16][R26.64+0xe0], R13 ;  /* 0x0000e00d1a00b986 */ /* 0x000fe2000c101110 */
[----:B-1----:R-:W-:-:S03]  /*dec0*/  F2FP.SATFINITE.E4M3.F32.PACK_AB_MERGE_C R9, RZ, R3, RZ ;  /* 0x00000003ff09723e */ /* 0x002fc600048070ff */
[----:B------:R0:W-:Y:S01]  /*ded0*/  @!P5 STG.E.U8 desc[UR16][R24.64+0xe8], R7 ;  /* 0x0000e8071800d986 */ /* 0x0001e2000c101110 */
[C---:B------:R-:W-:Y:S02]  /*dee0*/  ISETP.LT.OR P3, PT, R35.reuse, 0xe9, !P0 ;  /* 0x000000e92300780c */ /* 0x040fe40004761670 */
[C---:B------:R-:W-:Y:S01]  /*def0*/  ISETP.LT.OR P4, PT, R35.reuse, 0xea, !P0 ;  /* 0x000000ea2300780c */ /* 0x040fe20004781670 */
[----:B------:R1:W-:Y:S01]  /*df00*/  @!P6 STG.E.U8 desc[UR16][R24.64+0xe9], R9 ;  /* 0x0000e9091800e986 */ /* 0x0003e2000c101110 */
[C---:B------:R-:W-:Y:S01]  /*df10*/  ISETP.LT.OR P5, PT, R35.reuse, 0xf1, !P1 ;  /* 0x000000f12300780c */ /* 0x040fe20004fa1670 */
[----:B------:R-:W-:Y:S01]  /*df20*/  FMUL R2, R218, UR20 ;  /* 0x00000014da027c20 */ /* 0x000fe20008400000 */
[----:B------:R-:W-:Y:S02]  /*df30*/  ISETP.LT.OR P6, PT, R35, 0xf2, !P1 ;  /* 0x000000f22300780c */ /* 0x000fe40004fc1670 */
[----:B------:R-:W-:Y:S02]  /*df40*/  F2FP.SATFINITE.E4M3.F32.PACK_AB_MERGE_C R11, RZ, R0, RZ ;  /* 0x00000000ff0b723e */ /* 0x000fe400048070ff */
[----:B------:R-:W-:-:S03]  /*df50*/  F2FP.SATFINITE.E4M3.F32.PACK_AB_MERGE_C R5, RZ, R2, RZ ;  /* 0x00000002ff05723e */ /* 0x000fc600048070ff */
[----:B------:R-:W-:Y:S01]  /*df60*/  @!P3 STG.E.U8 desc[UR16][R26.64+0xe8], R11 ;  /* 0x0000e80b1a00b986 */ /* 0x000fe2000c101110 */
[----:B------:R-:W-:-:S03]  /*df70*/  ISETP.LT.OR P3, PT, R35, 0xf1, !P0 ;  /* 0x000000f12300780c */ /* 0x000fc60004761670 */
[----:B------:R-:W-:Y:S01]  /*df80*/  @!P4 STG.E.U8 desc[UR16][R26.64+0xe9], R5 ;  /* 0x0000e9051a00c986 */ /* 0x000fe2000c101110 */
[C---:B------:R-:W-:Y:S02]  /*df90*/  ISETP.LT.OR P4, PT, R35.reuse, 0xf9, !P1 ;  /* 0x000000f92300780c */ /* 0x040fe40004f81670 */
[----:B------:R-:W-:Y:S01]  /*dfa0*/  ISETP.LT.OR P1, PT, R35, 0xfa, !P1 ;  /* 0x000000fa2300780c */ /* 0x000fe20004f21670 */
[----:B------:R-:W-:-:S05]  /*dfb0*/  FMUL R0, R220, UR20 ;  /* 0x00000014dc007c20 */ /* 0x000fca0008400000 */
[----:B0-----:R-:W-:-:S05]  /*dfc0*/  F2FP.SATFINITE.E4M3.F32.PACK_AB_MERGE_C R7, RZ, R0, RZ ;  /* 0x00000000ff07723e */ /* 0x001fca00048070ff */
[----:B------:R0:W-:Y:S01]  /*dfd0*/  @!P5 STG.E.U8 desc[UR16][R24.64+0xf0], R7 ;  /* 0x0000f0071800d986 */ /* 0x0001e2000c101110 */
[----:B------:R-:W-:-:S05]  /*dfe0*/  FMUL R3, R221, UR20 ;  /* 0x00000014dd037c20 */ /* 0x000fca0008400000 */
[----:B-1----:R-:W-:Y:S02]  /*dff0*/  F2FP.SATFINITE.E4M3.F32.PACK_AB_MERGE_C R9, RZ, R3, RZ ;  /* 0x00000003ff09723e */ /* 0x002fe400048070ff */
[----:B------:R-:W-:-:S03]  /*e000*/  ISETP.LT.OR P5, PT, R35, 0xf2, !P0 ;  /* 0x000000f22300780c */ /* 0x000fc600047a1670 */
[----:B------:R1:W-:Y:S01]  /*e010*/  @!P6 STG.E.U8 desc[UR16][R24.64+0xf1], R9 ;  /* 0x0000f1091800e986 */ /* 0x0003e2000c101110 */
[C---:B------:R-:W-:Y:S02]  /*e020*/  ISETP.LT.OR P6, PT, R35.reuse, 0xf9, !P0 ;  /* 0x000000f92300780c */ /* 0x040fe400047c1670 */
[----:B------:R-:W-:Y:S01]  /*e030*/  ISETP.LT.OR P0, PT, R35, 0xfa, !P0 ;  /* 0x000000fa2300780c */ /* 0x000fe20004701670 */
[----:B------:R-:W-:-:S05]  /*e040*/  FMUL R0, R223, UR20 ;  /* 0x00000014df007c20 */ /* 0x000fca0008400000 */
[----:B------:R-:W-:-:S05]  /*e050*/  F2FP.SATFINITE.E4M3.F32.PACK_AB_MERGE_C R13, RZ, R0, RZ ;  /* 0x00000000ff0d723e */ /* 0x000fca00048070ff */
[----:B------:R0:W-:Y:S01]  /*e060*/  @!P3 STG.E.U8 desc[UR16][R26.64+0xf0], R13 ;  /* 0x0000f00d1a00b986 */ /* 0x0001e2000c101110 */
[----:B----4-:R-:W-:Y:S01]  /*e070*/  FMUL R0, R222, UR20 ;  /* 0x00000014de007c20 */ /* 0x010fe20008400000 */
[----:B--2---:R-:W-:Y:S01]  /*e080*/  FMUL R2, R224, UR20 ;  /* 0x00000014e0027c20 */ /* 0x004fe20008400000 */
[----:B---3--:R-:W-:-:S03]  /*e090*/  FMUL R3, R225, UR20 ;  /* 0x00000014e1037c20 */ /* 0x008fc60008400000 */
[----:B0-----:R-:W-:Y:S01]  /*e0a0*/  F2FP.SATFINITE.E4M3.F32.PACK_AB_MERGE_C R7, RZ, R0, RZ ;  /* 0x00000000ff07723e */ /* 0x001fe200048070ff */
[----:B------:R-:W-:Y:S01]  /*e0b0*/  FMUL R4, R226, UR20 ;  /* 0x00000014e2047c20 */ /* 0x000fe20008400000 */
[----:B------:R-:W-:Y:S01]  /*e0c0*/  FMUL R5, R227, UR20 ;  /* 0x00000014e3057c20 */ /* 0x000fe20008400000 */
[----:B-1----:R-:W-:Y:S02]  /*e0d0*/  F2FP.SATFINITE.E4M3.F32.PACK_AB_MERGE_C R9, RZ, R2, RZ ;  /* 0x00000002ff09723e */ /* 0x002fe400048070ff */
[----:B------:R-:W-:Y:S02]  /*e0e0*/  F2FP.SATFINITE.E4M3.F32.PACK_AB_MERGE_C R3, RZ, R3, RZ ;  /* 0x00000003ff03723e */ /* 0x000fe400048070ff */
[----:B------:R-:W-:Y:S02]  /*e0f0*/  F2FP.SATFINITE.E4M3.F32.PACK_AB_MERGE_C R11, RZ, R4, RZ ;  /* 0x00000004ff0b723e */ /* 0x000fe400048070ff */
[----:B------:R-:W-:Y:S01]  /*e100*/  F2FP.SATFINITE.E4M3.F32.PACK_AB_MERGE_C R5, RZ, R5, RZ ;  /* 0x00000005ff05723e */ /* 0x000fe200048070ff */
[----:B------:R0:W-:Y:S04]  /*e110*/  @!P5 STG.E.U8 desc[UR16][R26.64+0xf1], R7 ;  /* 0x0000f1071a00d986 */ /* 0x0001e8000c101110 */
[----:B------:R0:W-:Y:S04]  /*e120*/  @!P4 STG.E.U8 desc[UR16][R24.64+0xf8], R9 ;  /* 0x0000f8091800c986 */ /* 0x0001e8000c101110 */
[----:B------:R0:W-:Y:S04]  /*e130*/  @!P1 STG.E.U8 desc[UR16][R24.64+0xf9], R3 ;  /* 0x0000f90318009986 */ /* 0x0001e8000c101110 */
[----:B------:R0:W-:Y:S04]  /*e140*/  @!P6 STG.E.U8 desc[UR16][R26.64+0xf8], R11 ;  /* 0x0000f80b1a00e986 */ /* 0x0001e8000c101110 */
[----:B------:R0:W-:Y:S02]  /*e150*/  @!P0 STG.E.U8 desc[UR16][R26.64+0xf9], R5 ;  /* 0x0000f9051a008986 */ /* 0x0001e4000c101110 */
.L_x_289:
[----:B------:R-:W-:Y:S05]  /*e160*/  BSYNC B0 ;  /* 0x0000000000007941 */ /* 0x000fea0003800000 */
.L_x_31:
[----:B0-----:R-:W2:Y:S04]  /*e170*/  LDL.LU R3, [R1+0x78] ;  /* 0x0000780001037983 */ /* 0x001ea80000300800 */
[----:B-----5:R-:W2:Y:S01]  /*e180*/  LDL.LU R2, [R1+0x7c] ;  /* 0x00007c0001027983 */ /* 0x020ea20000300800 */
[----:B------:R-:W-:Y:S01]  /*e190*/  ULDC UR6, c[0x0][0xc] ;  /* 0x0000030000067ab9 */ /* 0x000fe20000000800 */
[----:B------:R-:W-:Y:S01]  /*e1a0*/  ULDC UR7, c[0x0][0x10] ;  /* 0x0000040000077ab9 */ /* 0x000fe20000000800 */
[----:B------:R-:W2:Y:S01]  /*e1b0*/  LDC R5, c[0x0][0x14] ;  /* 0x00000500ff057b82 */ /* 0x000ea20000000800 */
[----:B------:R-:W-:Y:S01]  /*e1c0*/  UIMAD.WIDE.U32 UR6, UR6, UR7, URZ ;  /* 0x00000007060672a5 */ /* 0x000fe2000f8e003f */
[----:B------:R-:W-:Y:S01]  /*e1d0*/  PRMT R0, RZ, 0x7610, R0 ;  /* 0x00007610ff007816 */ /* 0x000fe20000000000 */
[----:B------:R-:W-:-:S04]  /*e1e0*/  UMOV UR22, 0xffffffff ;  /* 0xffffffff00167882 */ /* 0x000fc80000000000 */
[----:B--2---:R-:W-:-:S04]  /*e1f0*/  IMAD.WIDE.U32 R2, R5, UR6, R2 ;  /* 0x0000000605027c25 */ /* 0x004fc8000f8e0002 */
[----:B------:R-:W-:Y:S01]  /*e200*/  IMAD R5, R5, UR7, RZ ;  /* 0x0000000705057c24 */ /* 0x000fe2000f8e02ff */
[----:B------:R-:W-:Y:S01]  /*e210*/  ULDC.64 UR6, c[0x0][0x650] ;  /* 0x0001940000067ab9 */ /* 0x000fe20000000a00 */
[----:B------:R-:W-:Y:S01]  /*e220*/  IMAD.MOV.U32 R19, RZ, RZ, R2 ;  /* 0x000000ffff137224 */ /* 0x000fe200078e0002 */
[----:B------:R-:W-:Y:S01]  /*e230*/  ISETP.GE.U32.AND P0, PT, R2, UR6, PT ;  /* 0x0000000602007c0c */ /* 0x000fe2000bf06070 */
[----:B------:R-:W-:Y:S02]  /*e240*/  IMAD.IADD R22, R3, 0x1, R5 ;  /* 0x0000000103167824 */ /* 0x000fe400078e0205 */
[----:B------:R-:W-:-:S03]  /*e250*/  IMAD.MOV.U32 R2, RZ, RZ, -0x1 ;  /* 0xffffffffff027424 */ /* 0x000fc600078e00ff */
[----:B------:R0:W-:Y:S01]  /*e260*/  STL [R1+0x78], R22 ;  /* 0x0000781601007387 */ /* 0x0001e20000100800 */
[----:B------:R-:W-:-:S03]  /*e270*/  ISETP.GE.U32.AND.EX P0, PT, R22, UR7, PT, P0 ;  /* 0x0000000716007c0c */ /* 0x000fc6000bf06100 */
[----:B------:R0:W-:Y:S04]  /*e280*/  STL [R1+0x7c], R19 ;  /* 0x00007c1301007387 */ /* 0x0001e80000100800 */
[----:B------:R0:W-:Y:S06]  /*e290*/  STL [R1+0x80], R2 ;  /* 0x0000800201007387 */ /* 0x0001ec0000100800 */
[----:B------:R-:W-:Y:S05]  /*e2a0*/  @P0 BRA `(.L_x_290) ;  /* 0x00000004006c0947 */ /* 0x000fea0003800000 */
[----:B------:R-:W2:Y:S01]  /*e2b0*/  S2R R14, SR_CTAID.X ;  /* 0x00000000000e7919 */ /* 0x000ea20000002500 */
[----:B------:R-:W5:Y:S01]  /*e2c0*/  LDC.64 R8, c[0x0][0x628] ;  /* 0x00018a00ff087b82 */ /* 0x000f620000000a00 */
[----:B------:R-:W-:Y:S01]  /*e2d0*/  ULDC UR6, c[0x0][0x150] ;  /* 0x0000540000067ab9 */ /* 0x000fe20000000800 */
[----:B------:R-:W-:Y:S01]  /*e2e0*/  IMAD.MOV.U32 R6, RZ, RZ, R19 ;  /* 0x000000ffff067224 */ /* 0x000fe200078e0013 */
[----:B------:R-:W0:Y:S01]  /*e2f0*/  S2R R16, SR_CTAID.Y ;  /* 0x0000000000107919 */ /* 0x000e220000002600 */
[----:B------:R-:W-:-:S04]  /*e300*/  IMAD.MOV.U32 R7, RZ, RZ, R22 ;  /* 0x000000ffff077224 */ /* 0x000fc800078e0016 */
[----:B------:R-:W0:Y:S08]  /*e310*/  LDC R17, c[0x0][0x144] ;  /* 0x00005100ff117b82 */ /* 0x000e300000000800 */
[----:B------:R-:W0:Y:S08]  /*e320*/  LDC R10, c[0x0][0x630] ;  /* 0x00018c00ff0a7b82 */ /* 0x000e300000000800 */
[----:B------:R-:W0:Y:S01]  /*e330*/  LDC.64 R12, c[0x0][0x620] ;  /* 0x00018800ff0c7b82 */ /* 0x000e220000000a00 */
[----:B-----5:R-:W-:-:S04]  /*e340*/  ISETP.NE.U32.AND P0, PT, R8, RZ, PT ;  /* 0x000000ff0800720c */ /* 0x020fc80003f05070 */
[----:B------:R-:W-:Y:S02]  /*e350*/  ISETP.NE.AND.EX P0, PT, R9, RZ, PT, P0 ;  /* 0x000000ff0900720c */ /* 0x000fe40003f05300 */
[----:B--2---:R-:W-:-:S05]  /*e360*/  I2FP.F32.U32 R0, R14 ;  /* 0x0000000e00007245 */ /* 0x004fca0000201000 */
[----:B------:R-:W-:-:S04]  /*e370*/  FMUL R0, R0, UR6 ;  /* 0x0000000600007c20 */ /* 0x000fc80008400000 */
[----:B------:R2:W0:Y:S02]  /*e380*/  F2I.U32.TRUNC.NTZ R15, R0 ;  /* 0x00000000000f7305 */ /* 0x000424000020f000 */
[----:B------:R-:W-:Y:S05]  /*e390*/  @!P0 BRA `(.L_x_291) ;  /* 0x0000000000288947 */ /* 0x000fea0003800000 */
[----:B--2---:R-:W2:Y:S02]  /*e3a0*/  LDC R0, c[0x0][0x634] ;  /* 0x00018d00ff007b82 */ /* 0x004ea40000000800 */
[----:B--2---:R-:W-:-:S05]  /*e3b0*/  IADD3 R7, P0, R19, R0, RZ ;  /* 0x0000000013077210 */ /* 0x004fca0007f1e0ff */
[----:B------:R-:W-:-:S04]  /*e3c0*/  IMAD.X R11, RZ, RZ, R22, P0 ;  /* 0x000000ffff0b7224 */ /* 0x000fc800000e0616 */
[----:B0-----:R-:W-:-:S04]  /*e3d0*/  IMAD.WIDE.U32 R2, R11, R8, RZ ;  /* 0x000000080b027225 */ /* 0x001fc800078e00ff */
[----:B------:R-:W-:-:S04]  /*e3e0*/  IMAD.WIDE.U32 R4, P0, R7, R9, R2 ;  /* 0x0000000907047225 */ /* 0x000fc80007800002 */
[----:B------:R-:W-:-:S04]  /*e3f0*/  IMAD.WIDE.U32 R2, R7, R8, RZ ;  /* 0x0000000807027225 */ /* 0x000fc800078e00ff */
[----:B------:R-:W-:Y:S01]  /*e400*/  IMAD.X R7, RZ, RZ, RZ, P0 ;  /* 0x000000ffff077224 */ /* 0x000fe200000e06ff */
[----:B------:R-:W-:Y:S01]  /*e410*/  IADD3 RZ, P0, R3, R4, RZ ;  /* 0x0000000403ff7210 */ /* 0x000fe20007f1e0ff */
[----:B------:R-:W-:-:S04]  /*e420*/  IMAD.MOV.U32 R6, RZ, RZ, R5 ;  /* 0x000000ffff067224 */ /* 0x000fc800078e0005 */
[----:B------:R-:W-:-:S08]  /*e430*/  IMAD.WIDE.U32.X R6, R11, R9, R6, P0 ;  /* 0x000000090b067225 */ /* 0x000fd000000e0406 */
.L_x_291:
[-CC-:B0-----:R-:W-:Y:S01]  /*e440*/  SHF.R.U64 R24, R6, R10.reuse, R7.reuse ;  /* 0x0000000a06187219 */ /* 0x181fe20000001207 */
[----:B------:R-:W0:Y:S01]  /*e450*/  LDC.64 R20, c[0x0][0x640] ;  /* 0x00019000ff147b82 */ /* 0x000e220000000a00 */
[----:B--2---:R-:W-:Y:S01]  /*e460*/  SHF.R.U32.HI R0, RZ, R10, R7 ;  /* 0x0000000aff007219 */ /* 0x004fe20000011607 */
[----:B------:R-:W-:Y:S01]  /*e470*/  IMAD.MOV.U32 R2, RZ, RZ, R19 ;  /* 0x000000ffff027224 */ /* 0x000fe200078e0013 */
[----:B------:R-:W-:Y:S01]  /*e480*/  IADD3 R5, P0, RZ, -R24, RZ ;  /* 0x80000018ff057210 */ /* 0x000fe20007f1e0ff */
[----:B------:R-:W-:Y:S01]  /*e490*/  IMAD.MOV R15, RZ, RZ, -R15 ;  /* 0x000000ffff0f7224 */ /* 0x000fe200078e0a0f */
[----:B------:R-:W-:Y:S01]  /*e4a0*/  ULDC UR6, c[0x0][0x154] ;  /* 0x0000550000067ab9 */ /* 0x000fe20000000800 */
[----:B------:R-:W-:Y:S02]  /*e4b0*/  IMAD.MOV.U32 R7, RZ, RZ, 0x1 ;  /* 0x00000001ff077424 */ /* 0x000fe400078e00ff */
[----:B------:R-:W2:Y:S01]  /*e4c0*/  LDC R4, c[0x0][0x618] ;  /* 0x00018600ff047b82 */ /* 0x000ea20000000800 */
[----:B------:R-:W-:-:S02]  /*e4d0*/  IMAD.X R3, RZ, RZ, ~R0, P0 ;  /* 0x000000ffff037224 */ /* 0x000fc400000e0e00 */
[----:B------:R-:W-:Y:S02]  /*e4e0*/  IMAD R15, R17, R15, R14 ;  /* 0x0000000f110f7224 */ /* 0x000fe400078e020e */
[-C--:B------:R-:W-:Y:S02]  /*e4f0*/  IMAD R0, R3, R12.reuse, RZ ;  /* 0x0000000c03007224 */ /* 0x080fe400078e02ff */
[----:B------:R-:W-:Y:S01]  /*e500*/  IMAD.MOV.U32 R3, RZ, RZ, R22 ;  /* 0x000000ffff037224 */ /* 0x000fe200078e0016 */
[----:B------:R-:W5:Y:S01]  /*e510*/  LDC R6, c[0x0][0x608] ;  /* 0x00018200ff067b82 */ /* 0x000f620000000800 */
[----:B------:R-:W-:-:S04]  /*e520*/  IMAD.WIDE.U32 R2, R5, R12, R2 ;  /* 0x0000000c05027225 */ /* 0x000fc800078e0002 */
[----:B------:R-:W-:-:S03]  /*e530*/  IMAD R5, R5, R13, R0 ;  /* 0x0000000d05057224 */ /* 0x000fc600078e0200 */
[----:B------:R-:W1:Y:S01]  /*e540*/  LDC R18, c[0x0][0x658] ;  /* 0x00019600ff127b82 */ /* 0x000e620000000800 */
[----:B------:R-:W-:Y:S01]  /*e550*/  I2FP.F32.U32 R0, R16 ;  /* 0x0000001000007245 */ /* 0x000fe20000201000 */
[----:B------:R-:W-:Y:S01]  /*e560*/  IMAD.IADD R3, R3, 0x1, R5 ;  /* 0x0000000103037824 */ /* 0x000fe200078e0205 */
[----:B0-----:R-:W-:Y:S01]  /*e570*/  ISETP.NE.U32.AND P0, PT, R20, RZ, PT ;  /* 0x000000ff1400720c */ /* 0x001fe20003f05070 */
[----:B------:R-:W-:Y:S02]  /*e580*/  IMAD.MOV.U32 R5, RZ, RZ, -0x1 ;  /* 0xffffffffff057424 */ /* 0x000fe400078e00ff */
[----:B------:R-:W-:Y:S02]  /*e590*/  FMUL R0, R0, UR6 ;  /* 0x0000000600007c20 */ /* 0x000fe40008400000 */
[----:B------:R-:W0:Y:S01]  /*e5a0*/  LDC R13, c[0x0][0x148] ;  /* 0x00005200ff0d7b82 */ /* 0x000e220000000800 */
[----:B--2---:R-:W-:Y:S01]  /*e5b0*/  SHF.R.U64 R10, R2, R4, R3 ;  /* 0x00000004020a7219 */ /* 0x004fe20000001203 */
[----:B------:R2:W0:Y:S01]  /*e5c0*/  F2I.U32.TRUNC.NTZ R12, R0 ;  /* 0x00000000000c7305 */ /* 0x000422000020f000 */
[----:B------:R-:W-:-:S02]  /*e5d0*/  ISETP.NE.AND.EX P0, PT, R21, RZ, PT, P0 ;  /* 0x000000ff1500720c */ /* 0x000fc40003f05300 */
[----:B------:R-:W-:-:S03]  /*e5e0*/  SHF.R.U32.HI R3, RZ, R4, R3 ;  /* 0x00000004ff037219 */ /* 0x000fc60000011603 */
[----:B------:R-:W0:Y:S01]  /*e5f0*/  LDC R14, c[0x0][0x600] ;  /* 0x00018000ff0e7b82 */ /* 0x000e220000000800 */
[-CC-:B-----5:R-:W-:Y:S02]  /*e600*/  SHF.R.U64 R8, R10, R6.reuse, R3.reuse ;  /* 0x000000060a087219 */ /* 0x1a0fe40000001203 */
[----:B------:R-:W-:-:S05]  /*e610*/  SHF.R.U32.HI R3, RZ, R6, R3 ;  /* 0x00000006ff037219 */ /* 0x000fca0000011603 */
[----:B------:R-:W0:Y:S01]  /*e620*/  LDC R19, c[0x0][0x648] ;  /* 0x00019200ff137b82 */ /* 0x000e220000000800 */
[-CC-:B-1----:R-:W-:Y:S02]  /*e630*/  SHF.R.U64 R11, R8, R18.reuse, R3.reuse ;  /* 0x00000012080b7219 */ /* 0x182fe40000001203 */
[-C--:B------:R-:W-:Y:S02]  /*e640*/  SHF.L.U32 R5, R5, R18.reuse, RZ ;  /* 0x0000001205057219 */ /* 0x080fe400000006ff */
[-C--:B------:R-:W-:Y:S01]  /*e650*/  SHF.R.U32.HI R3, RZ, R18.reuse, R3 ;  /* 0x00000012ff037219 */ /* 0x080fe20000011603 */
[----:B------:R-:W-:Y:S01]  /*e660*/  IMAD.MOV.U32 R2, RZ, RZ, R11 ;  /* 0x000000ffff027224 */ /* 0x000fe200078e000b */
[----:B------:R-:W-:Y:S01]  /*e670*/  SHF.L.U32 R34, R7, R18, RZ ;  /* 0x0000001207227219 */ /* 0x000fe200000006ff */
[----:B------:R-:W1:Y:S01]  /*e680*/  LDC R22, c[0x0][0x638] ;  /* 0x00018e00ff167b82 */ /* 0x000e620000000800 */
[----:B------:R-:W-:-:S07]  /*e690*/  LOP3.LUT R17, RZ, R5, RZ, 0x33, !PT ;  /* 0x00000005ff117212 */ /* 0x000fce00078e33ff */
[----:B------:R-:W0:Y:S01]  /*e6a0*/  LDC R23, c[0x0][0x610] ;  /* 0x00018400ff177b82 */ /* 0x000e220000000800 */
[----:B--2---:R-:W-:Y:S05]  /*e6b0*/  @!P0 BRA `(.L_x_292) ;  /* 0x0000000000288947 */ /* 0x004fea0003800000 */
[----:B------:R-:W2:Y:S02]  /*e6c0*/  LDC R0, c[0x0][0x64c] ;  /* 0x00019300ff007b82 */ /* 0x000ea40000000800 */
[----:B--2---:R-:W-:-:S05]  /*e6d0*/  IADD3 R7, P0, R11, R0, RZ ;  /* 0x000000000b077210 */ /* 0x004fca0007f1e0ff */
        /* <DEDUP_REMOVED lines=8> */
.L_x_292:
[----:B0-----:R-:W-:Y:S01]  /*e760*/  SHF.R.U64 R0, R2, R19, R3 ;  /* 0x0000001302007219 */ /* 0x001fe20000001203 */
[----:B------:R-:W-:Y:S01]  /*e770*/  VIADD R3, R14, 0xffffffff ;  /* 0xffffffff0e037836 */ /* 0x000fe20000000000 */
[----:B------:R-:W-:Y:S01]  /*e780*/  LOP3.LUT R5, R8, R17, RZ, 0xc0, !PT ;  /* 0x0000001108057212 */ /* 0x000fe200078ec0ff */
[----:B------:R-:W-:Y:S01]  /*e790*/  IMAD.MOV R12, RZ, RZ, -R12 ;  /* 0x000000ffff0c7224 */ /* 0x000fe200078e0a0c */
[----:B------:R-:W-:Y:S01]  /*e7a0*/  R2UR UR22, R24 ;  /* 0x00000000181672ca */ /* 0x000fe200000e0000 */
[----:B------:R-:W-:Y:S01]  /*e7b0*/  IMAD.MOV R2, RZ, RZ, -R0 ;  /* 0x000000ffff027224 */ /* 0x000fe200078e0a00 */
[----:B------:R-:W-:Y:S01]  /*e7c0*/  LOP3.LUT R3, R10, R3, RZ, 0xc0, !PT ;  /* 0x000000030a037212 */ /* 0x000fe200078ec0ff */
[----:B------:R-:W-:Y:S02]  /*e7d0*/  IMAD R34, R34, R0, R5 ;  /* 0x0000000022227224 */ /* 0x000fe400078e0205 */
[----:B------:R-:W-:Y:S02]  /*e7e0*/  @P2 IMAD R15, R13, R12, R16 ;  /* 0x0000000c0d0f2224 */ /* 0x000fe400078e0210 */
[----:B-1----:R-:W-:-:S02]  /*e7f0*/  IMAD R0, R2, R22, R11 ;  /* 0x0000001602007224 */ /* 0x002fc400078e020b */
[----:B------:R-:W-:Y:S02]  /*e800*/  IMAD R34, R34, R23, R15 ;  /* 0x0000001722227224 */ /* 0x000fe400078e020f */
[----:B------:R-:W-:Y:S02]  /*e810*/  IMAD R3, R0, R14, R3 ;  /* 0x0000000e00037224 */ /* 0x000fe400078e0203 */
[----:B------:R-:W-:-:S03]  /*e820*/  IMAD.MOV.U32 R0, RZ, RZ, 0x1 ;  /* 0x00000001ff007424 */ /* 0x000fc600078e00ff */
[----:B------:R-:W-:Y:S02]  /*e830*/  SEL R2, R3, R34, !P2 ;  /* 0x0000002203027207 */ /* 0x000fe40005000000 */
[----:B------:R-:W-:-:S03]  /*e840*/  SEL R34, R34, R3, !P2 ;  /* 0x0000000322227207 */ /* 0x000fc60005000000 */
[----:B------:R2:W-:Y:S04]  /*e850*/  STL [R1+0x80], R2 ;  /* 0x0000800201007387 */ /* 0x0005e80000100800 */
.L_x_290:
[----:B------:R0:W-:Y:S01]  /*e860*/  STL [R1+0x84], R34 ;  /* 0x0000842201007387 */ /* 0x0001e20000100800 */
[----:B------:R-:W-:-:S13]  /*e870*/  LOP3.LUT P0, RZ, R0, 0xff, RZ, 0xc0, !PT ;  /* 0x000000ff00ff7812 */ /* 0x000fda000780c0ff */
[----:B0-----:R-:W-:Y:S05]  /*e880*/  @P0 BRA `(.L_x_293) ;  /* 0xffffff2400ec0947 */ /* 0x001fea000383ffff */
[----:B------:R-:W-:Y:S05]  /*e890*/  EXIT ;  /* 0x000000000000794d */ /* 0x000fea0003800000 */
.L_x_3:
[----:B------:R-:W2:Y:S01]  /*e8a0*/  LDL R16, [R1+0x7c] ;  /* 0x00007c0001107983 */ /* 0x000ea20000100800 */
[----:B------:R-:W-:-:S03]  /*e8b0*/  ULDC.64 UR4, c[0x0][0x650] ;  /* 0x0001940000047ab9 */ /* 0x000fc60000000a00 */
[----:B------:R-:W3:Y:S01]  /*e8c0*/  LDL R17, [R1+0x78] ;  /* 0x0000780001117983 */ /* 0x000ee20000100800 */
[----:B------:R-:W-:Y:S01]  /*e8d0*/  PRMT R4, RZ, 0x7610, R4 ;  /* 0x00007610ff047816 */ /* 0x000fe20000000004 */
[----:B------:R-:W-:Y:S02]  /*e8e0*/  IMAD.MOV.U32 R5, RZ, RZ, -0x1 ;  /* 0xffffffffff057424 */ /* 0x000fe400078e00ff */
[----:B------:R-:W-:Y:S02]  /*e8f0*/  IMAD.MOV.U32 R6, RZ, RZ, -0x1 ;  /* 0xffffffffff067424 */ /* 0x000fe400078e00ff */
[----:B------:R-:W-:Y:S01]  /*e900*/  IMAD.MOV.U32 R11, RZ, RZ, -0x1 ;  /* 0xffffffffff0b7424 */ /* 0x000fe200078e00ff */
[----:B--2---:R-:W-:-:S04]  /*e910*/  ISETP.GE.U32.AND P0, PT, R16, UR4, PT ;  /* 0x0000000410007c0c */ /* 0x004fc8000bf06070 */
[----:B---3--:R-:W-:-:S13]  /*e920*/  ISETP.GE.U32.AND.EX P0, PT, R17, UR5, PT, P0 ;  /* 0x0000000511007c0c */ /* 0x008fda000bf06100 */
[----:B------:R-:W-:Y:S05]  /*e930*/  @P0 BRA `(.L_x_294) ;  /* 0x00000004005c0947 */ /* 0x000fea0003800000 */
        /* <DEDUP_REMOVED lines=18> */
.L_x_295:
[-CC-:B------:R-:W-:Y:S01]  /*ea60*/  SHF.R.U64 R11, R8, R12.reuse, R9.reuse ;  /* 0x0000000c080b7219 */ /* 0x180fe20000001209 */
[----:B------:R-:W0:Y:S01]  /*ea70*/  LDC.64 R20, c[0x0][0x640] ;  /* 0x00019000ff147b82 */ /* 0x000e220000000a00 */
[----:B------:R-:W-:Y:S01]  /*ea80*/  SHF.R.U32.HI R3, RZ, R12, R9 ;  /* 0x0000000cff037219 */ /* 0x000fe20000011609 */
[----:B------:R-:W-:Y:S01]  /*ea90*/  ULDC UR4, c[0x0][0x150] ;  /* 0x0000540000047ab9 */ /* 0x000fe20000000800 */
[----:B------:R-:W-:Y:S01]  /*eaa0*/  IADD3 R7, P0, RZ, -R11, RZ ;  /* 0x8000000bff077210 */ /* 0x000fe20007f1e0ff */
[----:B------:R-:W-:Y:S01]  /*eab0*/  IMAD.MOV.U32 R4, RZ, RZ, R16 ;  /* 0x000000ffff047224 */ /* 0x000fe200078e0010 */
[----:B------:R-:W-:Y:S01]  /*eac0*/  I2FP.F32.U32 R6, R2 ;  /* 0x0000000200067245 */ /* 0x000fe20000201000 */
[----:B------:R-:W-:Y:S02]  /*ead0*/  IMAD.MOV.U32 R5, RZ, RZ, R17 ;  /* 0x000000ffff057224 */ /* 0x000fe400078e0011 */
[----:B------:R-:W1:Y:S01]  /*eae0*/  LDC R10, c[0x0][0x618] ;  /* 0x00018600ff0a7b82 */ /* 0x000e620000000800 */
[----:B------:R-:W-:-:S02]  /*eaf0*/  IMAD.X R3, RZ, RZ, ~R3, P0 ;  /* 0x000000ffff037224 */ /* 0x000fc400000e0e03 */
[----:B------:R-:W-:Y:S01]  /*eb00*/  FMUL R9, R6, UR4 ;  /* 0x0000000406097c20 */ /* 0x000fe20008400000 */
[----:B------:R-:W-:Y:S01]  /*eb10*/  IMAD.WIDE.U32 R4, R7, R14, R4 ;  /* 0x0000000e07047225 */ /* 0x000fe200078e0004 */
[----:B------:R-:W-:-:S03]  /*eb20*/  ULDC UR4, c[0x0][0x154] ;  /* 0x0000550000047ab9 */ /* 0x000fc60000000800 */
[----:B------:R-:W-:Y:S01]  /*eb30*/  IMAD R6, R3, R14, RZ ;  /* 0x0000000e03067224 */ /* 0x000fe200078e02ff */
[----:B------:R-:W2:Y:S01]  /*eb40*/  LDC R13, c[0x0][0x144] ;  /* 0x00005100ff0d7b82 */ /* 0x000ea20000000800 */
[----:B------:R-:W3:Y:S02]  /*eb50*/  F2I.U32.TRUNC.NTZ R9, R9 ;  /* 0x0000000900097305 */ /* 0x000ee4000020f000 */
[----:B------:R-:W-:Y:S02]  /*eb60*/  IMAD R3, R7, R15, R6 ;  /* 0x0000000f07037224 */ /* 0x000fe400078e0206 */
[----:B------:R-:W-:Y:S02]  /*eb70*/  IMAD.MOV.U32 R6, RZ, RZ, -0x1 ;  /* 0xffffffffff067424 */ /* 0x000fe400078e00ff */
[----:B------:R-:W-:Y:S01]  /*eb80*/  IMAD.IADD R3, R5, 0x1, R3 ;  /* 0x0000000105037824 */ /* 0x000fe200078e0203 */
[----:B------:R-:W4:Y:S01]  /*eb90*/  LDC R12, c[0x0][0x608] ;  /* 0x00018200ff0c7b82 */ /* 0x000f220000000800 */
[----:B------:R-:W-:-:S02]  /*eba0*/  I2FP.F32.U32 R5, R0 ;  /* 0x0000000000057245 */ /* 0x000fc40000201000 */
[----:B0-----:R-:W-:-:S03]  /*ebb0*/  ISETP.NE.U32.AND P0, PT, R20, RZ, PT ;  /* 0x000000ff1400720c */ /* 0x001fc60003f05070 */
[----:B------:R-:W-:Y:S01]  /*ebc0*/  FMUL R5, R5, UR4 ;  /* 0x0000000405057c20 */ /* 0x000fe20008400000 */
[----:B------:R-:W-:Y:S01]  /*ebd0*/  ISETP.NE.AND.EX P0, PT, R21, RZ, PT, P0 ;  /* 0x000000ff1500720c */ /* 0x000fe20003f05300 */
[----:B------:R-:W0:Y:S01]  /*ebe0*/  LDC R7, c[0x0][0x658] ;  /* 0x00019600ff077b82 */ /* 0x000e220000000800 */
[-C--:B-1----:R-:W-:Y:S01]  /*ebf0*/  SHF.R.U64 R8, R4, R10.reuse, R3 ;  /* 0x0000000a04087219 */ /* 0x082fe20000001203 */
[----:B---3--:R-:W-:Y:S01]  /*ec00*/  IMAD.MOV R4, RZ, RZ, -R9 ;  /* 0x000000ffff047224 */ /* 0x008fe200078e0a09 */
[----:B------:R-:W-:Y:S02]  /*ec10*/  SHF.R.U32.HI R3, RZ, R10, R3 ;  /* 0x0000000aff037219 */ /* 0x000fe40000011603 */
[----:B------:R1:W3:Y:S03]  /*ec20*/  F2I.U32.TRUNC.NTZ R10, R5 ;  /* 0x00000005000a7305 */ /* 0x0002e6000020f000 */
[----:B------:R-:W1:Y:S01]  /*ec30*/  LDC R17, c[0x0][0x148] ;  /* 0x00005200ff117b82 */ /* 0x000e620000000800 */
[----:B--2---:R-:W-:-:S02]  /*ec40*/  IMAD R19, R13, R4, R2 ;  /* 0x000000040d137224 */ /* 0x004fc400078e0202 */
[----:B------:R-:W-:-:S05]  /*ec50*/  IMAD.MOV.U32 R4, RZ, RZ, 0x1 ;  /* 0x00000001ff047424 */ /* 0x000fca00078e00ff */
[----:B------:R-:W2:Y:S01]  /*ec60*/  LDC R14, c[0x0][0x600] ;  /* 0x00018000ff0e7b82 */ /* 0x000ea20000000800 */
[-CC-:B----4-:R-:W-:Y:S02]  /*ec70*/  SHF.R.U64 R13, R8, R12.reuse, R3.reuse ;  /* 0x0000000c080d7219 */ /* 0x190fe40000001203 */
[----:B------:R-:W-:-:S05]  /*ec80*/  SHF.R.U32.HI R2, RZ, R12, R3 ;  /* 0x0000000cff027219 */ /* 0x000fca0000011603 */
[----:B------:R-:W4:Y:S01]  /*ec90*/  LDC R16, c[0x0][0x648] ;  /* 0x00019200ff107b82 */ /* 0x000f220000000800 */
[-CC-:B0-----:R-:W-:Y:S02]  /*eca0*/  SHF.R.U64 R15, R13, R7.reuse, R2.reuse ;  /* 0x000000070d0f7219 */ /* 0x181fe40000001202 */
[-C--:B------:R-:W-:Y:S02]  /*ecb0*/  SHF.L.U32 R6, R6, R7.reuse, RZ ;  /* 0x0000000706067219 */ /* 0x080fe400000006ff */
[-C--:B------:R-:W-:Y:S01]  /*ecc0*/  SHF.R.U32.HI R3, RZ, R7.reuse, R2 ;  /* 0x00000007ff037219 */ /* 0x080fe20000011602 */
[----:B------:R-:W-:Y:S01]  /*ecd0*/  IMAD.MOV.U32 R2, RZ, RZ, R15 ;  /* 0x000000ffff027224 */ /* 0x000fe200078e000f */
[----:B------:R-:W-:Y:S01]  /*ece0*/  SHF.L.U32 R12, R4, R7, RZ ;  /* 0x00000007040c7219 */ /* 0x000fe200000006ff */
[----:B------:R-:W0:Y:S01]  /*ecf0*/  LDC R18, c[0x0][0x638] ;  /* 0x00018e00ff127b82 */ /* 0x000e220000000800 */
[----:B------:R-:W-:-:S07]  /*ed00*/  LOP3.LUT R22, RZ, R6, RZ, 0x33, !PT ;  /* 0x00000006ff167212 */ /* 0x000fce00078e33ff */
        /* <DEDUP_REMOVED lines=12> */
.L_x_296:
[----:B----4-:R-:W-:Y:S01]  /*edd0*/  SHF.R.U64 R3, R2, R16, R3 ;  /* 0x0000001002037219 */ /* 0x010fe20000001203 */
[----:B--2---:R-:W-:Y:S01]  /*ede0*/  VIADD R5, R14, 0xffffffff ;  /* 0xffffffff0e057836 */ /* 0x004fe20000000000 */
[----:B------:R-:W-:Y:S01]  /*edf0*/  LOP3.LUT R2, R13, R22, RZ, 0xc0, !PT ;  /* 0x000000160d027212 */ /* 0x000fe200078ec0ff */
[----:B------:R-:W-:Y:S02]  /*ee00*/  IMAD.MOV R10, RZ, RZ, -R10 ;  /* 0x000000ffff0a7224 */ /* 0x000fe400078e0a0a */
[----:B------:R-:W-:Y:S02]  /*ee10*/  IMAD.MOV R4, RZ, RZ, -R3 ;  /* 0x000000ffff047224 */ /* 0x000fe400078e0a03 */
[----:B------:R-:W-:Y:S01]  /*ee20*/  IMAD R2, R12, R3, R2 ;  /* 0x000000030c027224 */ /* 0x000fe200078e0202 */
[----:B------:R-:W-:Y:S01]  /*ee30*/  LOP3.LUT R3, R8, R5, RZ, 0xc0, !PT ;  /* 0x0000000508037212 */ /* 0x000fe200078ec0ff */
[----:B------:R-:W-:Y:S02]  /*ee40*/  @P2 IMAD R19, R17, R10, R0 ;  /* 0x0000000a11132224 */ /* 0x000fe400078e0200 */
[----:B0-----:R-:W-:-:S02]  /*ee50*/  IMAD R0, R4, R18, R15 ;  /* 0x0000001204007224 */ /* 0x001fc400078e020f */
[----:B------:R-:W-:Y:S02]  /*ee60*/  IMAD R5, R2, R23, R19 ;  /* 0x0000001702057224 */ /* 0x000fe400078e0213 */
[----:B------:R-:W-:Y:S02]  /*ee70*/  IMAD R0, R0, R14, R3 ;  /* 0x0000000e00007224 */ /* 0x000fe400078e0203 */
[----:B------:R-:W-:-:S03]  /*ee80*/  IMAD.MOV.U32 R4, RZ, RZ, 0x1 ;  /* 0x00000001ff047424 */ /* 0x000fc600078e00ff */
[----:B------:R-:W-:Y:S02]  /*ee90*/  SEL R6, R0, R5, !P2 ;  /* 0x0000000500067207 */ /* 0x000fe40005000000 */
[----:B------:R-:W-:-:S07]  /*eea0*/  SEL R5, R5, R0, !P2 ;  /* 0x0000000005057207 */ /* 0x000fce0005000000 */
.L_x_294:
[----:B------:R-:W-:-:S08]  /*eeb0*/  NOP ;  /* 0x0000000000007918 */ /* 0x000fd00000000000 */
[----:B------:R-:W0:-:S00]  /*eec0*/  USETMAXREG.DEALLOC.CTAPOOL 0x28 ;  /* 0x00000028000079c8 */ /* 0x000e0000080e0500 */
[----:B------:R-:W-:-:S13]  /*eed0*/  ISETP.NE.AND P0, PT, RZ, UR8, PT ;  /* 0x00000008ff007c0c */ /* 0x000fda000bf05270 */
[----:B------:R-:W-:Y:S05]  /*eee0*/  @P0 EXIT ;  /* 0x000000000000094d */ /* 0x000fea0003800000 */
[----:B0-----:R-:W-:Y:S01]  /*eef0*/  LOP3.LUT P0, RZ, R4, 0xff, RZ, 0xc0, !PT ;  /* 0x000000ff04ff7812 */ /* 0x001fe2000780c0ff */
[----:B------:R-:W-:Y:S02]  /*ef00*/  IMAD.MOV.U32 R0, RZ, RZ, 0x1 ;  /* 0x00000001ff007424 */ /* 0x000fe400078e00ff */
[----:B------:R-:W-:-:S10]  /*ef10*/  IMAD.MOV.U32 R8, RZ, RZ, RZ ;  /* 0x000000ffff087224 */ /* 0x000fd400078e00ff */
[----:B------:R-:W-:Y:S05]  /*ef20*/  @!P0 BRA `(.L_x_297) ;  /* 0x0000000c00508947 */ /* 0x000fea0003800000 */
[----:B------:R-:W0:Y:S01]  /*ef30*/  S2R R2, SR_TID.X ;  /* 0x0000000000027919 */ /* 0x000e220000002100 */
[----:B------:R-:W-:Y:S01]  /*ef40*/  ULDC UR4, c[0x0][0x28c] ;  /* 0x0000a30000047ab9 */ /* 0x000fe20000000800 */
[----:B------:R-:W-:Y:S01]  /*ef50*/  ULDC UR6, c[0x0][0x658] ;  /* 0x0001960000067ab9 */ /* 0x000fe20000000800 */
[----:B------:R-:W-:Y:S01]  /*ef60*/  UIADD3 UR10, UR4, 0x3f, URZ ;  /* 0x0000003f040a7890 */ /* 0x000fe2000fffe03f */
[----:B------:R-:W-:Y:S01]  /*ef70*/  BSSY B0, `(.L_x_297) ;  /* 0x00000cf000007945 */ /* 0x000fe20003800000 */
[----:B------:R-:W-:Y:S01]  /*ef80*/  UMOV UR7, 0xffffffff ;  /* 0xffffffff00077882 */ /* 0x000fe20000000000 */
[----:B------:R-:W-:Y:S01]  /*ef90*/  ULDC UR5, c[0x0][0x600] ;  /* 0x0001800000057ab9 */ /* 0x000fe20000000800 */
[----:B------:R-:W-:Y:S01]  /*efa0*/  UMOV UR9, 0x1 ;  /* 0x0000000100097882 */ /* 0x000fe20000000000 */
[----:B------:R-:W-:Y:S01]  /*efb0*/  USHF.L.U32 UR7, UR7, UR6, URZ ;  /* 0x0000000607077299 */ /* 0x000fe2000800063f */
[----:B------:R-:W-:Y:S01]  /*efc0*/  IMAD.MOV.U32 R9, RZ, RZ, 0x1 ;  /* 0x00000001ff097424 */ /* 0x000fe200078e00ff */
[----:B------:R-:W-:Y:S01]  /*efd0*/  UIADD3 UR4, UR5, -0x1, URZ ;  /* 0xffffffff05047890 */ /* 0x000fe2000fffe03f */
[----:B------:R-:W-:Y:S01]  /*efe0*/  IMAD.MOV.U32 R0, RZ, RZ, 0x1 ;  /* 0x00000001ff007424 */ /* 0x000fe200078e00ff */
[----:B------:R-:W-:Y:S01]  /*eff0*/  USHF.R.S32.HI UR11, URZ, 0x1f, UR10 ;  /* 0x0000001f3f0b7899 */ /* 0x000fe2000801140a */
[----:B------:R-:W-:Y:S01]  /*f000*/  IMAD.MOV.U32 R8, RZ, RZ, RZ ;  /* 0x000000ffff087224 */ /* 0x000fe200078e00ff */
[----:B------:R-:W-:Y:S01]  /*f010*/  ULDC UR8, c[0x0][0xc] ;  /* 0x0000030000087ab9 */ /* 0x000fe20000000800 */
[----:B------:R-:W-:-:S02]  /*f020*/  USHF.L.U32 UR5, UR9, UR6, URZ ;  /* 0x0000000609057299 */ /* 0x000fc4000800063f */
[----:B------:R-:W-:Y:S01]  /*f030*/  ULEA.HI UR11, UR11, UR10, URZ, 0x6 ;  /* 0x0000000a0b0b7291 */ /* 0x000fe2000f8f303f */
[----:B------:R-:W-:Y:S01]  /*f040*/  ULDC UR9, c[0x0][0x10] ;  /* 0x0000040000097ab9 */ /* 0x000fe20000000800 */
[----:B------:R-:W-:Y:S02]  /*f050*/  ULOP3.LUT UR6, URZ, UR7, URZ, 0x33, !UPT ;  /* 0x000000073f067292 */ /* 0x000fe4000f8e333f */
[----:B------:R-:W-:Y:S01]  /*f060*/  UIMAD.WIDE.U32 UR8, UR8, UR9, URZ ;  /* 0x00000009080872a5 */ /* 0x000fe2000f8e003f */
[----:B------:R-:W-:Y:S01]  /*f070*/  ULDC UR7, c[0x0][0x14] ;  /* 0x0000050000077ab9 */ /* 0x000fe20000000800 */
[----:B------:R-:W-:Y:S02]  /*f080*/  USHF.R.S32.HI UR20, URZ, 0x6, UR11 ;  /* 0x000000063f147899 */ /* 0x000fe4000801140b */
[----:B------:R-:W-:Y:S02]  /*f090*/  UIMAD.WIDE.U32 UR22, UR8, UR7, URZ ;  /* 0x00000007081672a5 */ /* 0x000fe4000f8e003f */
[----:B------:R-:W-:-:S02]  /*f0a0*/  UIMAD UR18, UR9, UR7, URZ ;  /* 0x00000007091272a4 */ /* 0x000fc4000f8e023f */
[----:B------:R-:W-:Y:S01]  /*f0b0*/  ULOP3.LUT UR26, UR13, 0x2, URZ, 0xfc, !UPT ;  /* 0x000000020d1a7892 */ /* 0x000fe2000f8efc3f */
[C---:B0-----:R-:W-:Y:S01]  /*f0c0*/  LOP3.LUT P3, RZ, R2.reuse, 0x7f, RZ, 0xc0, !PT ;  /* 0x0000007f02ff7812 */ /* 0x041fe2000786c0ff */
[----:B------:R-:W-:Y:S01]  /*f0d0*/  UIADD3 UR18, UR23, UR18, URZ ;  /* 0x0000001217127290 */ /* 0x000fe2000fffe03f */
[----:B------:R-:W-:Y:S01]  /*f0e0*/  LOP3.LUT P0, RZ, R2, 0x1f, RZ, 0xc0, !PT ;  /* 0x0000001f02ff7812 */ /* 0x000fe2000780c0ff */
[----:B------:R-:W-:Y:S01]  /*f0f0*/  UIADD3 UR27, UR20, 0x1, URZ ;  /* 0x00000001141b7890 */ /* 0x000fe2000fffe03f */
[----:B------:R-:W-:Y:S02]  /*f100*/  ULDC.64 UR24, c[0x0][0x198] ;  /* 0x0000660000187ab9 */ /* 0x000fe40000000a00 */
[----:B------:R-:W-:-:S13]  /*f110*/  PLOP3.LUT P0, PT, P0, P3, PT, 0x8a, 0x0 ;  /* 0x000000000000781c */ /* 0x000fda0000707172 */
.L_x_309:
[----:B------:R-:W-:-:S03]  /*f120*/  UMOV UR7, 0xffffffff ;  /* 0xffffffff00077882 */ /* 0x000fc60000000000 */
[----:B------:R-:W-:Y:S05]  /*f130*/  BRA.DIV UR7, `(.L_x_298) ;  /* 0x0000000e07ec7947 */ /* 0x000fea000b800000 */
[----:B------:R-:W-:-:S13]  /*f140*/  ELECT P1, URZ, PT ;  /* 0x00000000003f782f */ /* 0x000fda0003820000 */
.L_x_321:
[----:B------:R-:W0:Y:S01]  /*f150*/  LDC R2, c[0x0][0x28c] ;  /* 0x0000a300ff027b82 */ /* 0x000e220000000800 */
[----:B------:R-:W-:Y:S01]  /*f160*/  BSSY B1, `(.L_x_299) ;  /* 0x0000038000017945 */ /* 0x000fe20003800000 */
[----:B0-----:R-:W-:-:S13]  /*f170*/  ISETP.LT.OR P1, PT, R2, 0x1, !P1 ;  /* 0x000000010200780c */ /* 0x001fda0004f21670 */
[----:B------:R-:W-:Y:S05]  /*f180*/  @P1 BRA `(.L_x_300) ;  /* 0x0000000000d41947 */ /* 0x000fea0003800000 */
[----:B------:R-:W-:Y:S02]  /*f190*/  IMAD.SHL.U32 R6, R6, 0x100, RZ ;  /* 0x0000010006067824 */ /* 0x000fe400078e00ff */
[----:B------:R-:W-:Y:S02]  /*f1a0*/  IMAD.SHL.U32 R7, R5, 0x80, RZ ;  /* 0x0000008005077824 */ /* 0x000fe400078e00ff */
[----:B------:R-:W-:Y:S02]  /*f1b0*/  IMAD.MOV.U32 R12, RZ, RZ, RZ ;  /* 0x000000ffff0c7224 */ /* 0x000fe400078e00ff */
[----:B------:R-:W-:Y:S02]  /*f1c0*/  IMAD.U32 R14, RZ, RZ, UR27 ;  /* 0x0000001bff0e7e24 */ /* 0x000fe4000f8e00ff */
[----:B------:R-:W-:Y:S02]  /*f1d0*/  IMAD.MOV.U32 R2, RZ, RZ, R0 ;  /* 0x000000ffff027224 */ /* 0x000fe400078e0000 */
[----:B------:R-:W-:-:S07]  /*f1e0*/  IMAD.MOV.U32 R3, RZ, RZ, R8 ;  /* 0x000000ffff037224 */ /* 0x000fce00078e0008 */
.L_x_304:
[----:B------:R-:W0:Y:S01]  /*f1f0*/  S2R R5, SR_CgaCtaId ;  /* 0x0000000000057919 */ /* 0x000e220000008800 */
[----:B------:R-:W-:-:S04]  /*f200*/  MOV R4, 0x400 ;  /* 0x0000040000047802 */ /* 0x000fc80000000f00 */
[----:B0-----:R-:W-:Y:S02]  /*f210*/  LEA R10, R5, R4, 0x18 ;  /* 0x00000004050a7211 */ /* 0x001fe400078ec0ff */
[----:B------:R-:W-:Y:S01]  /*f220*/  SHF.L.U32 R4, R2, 0x1f, RZ ;  /* 0x0000001f02047819 */ /* 0x000fe200000006ff */
[----:B------:R-:W0:Y:S02]  /*f230*/  @!P3 LDC R5, c[0x0][0x500] ;  /* 0x00014000ff05bb82 */ /* 0x000e240000000800 */
[----:B------:R-:W-:-:S04]  /*f240*/  IMAD R13, R3, 0x8, R10 ;  /* 0x00000008030d7824 */ /* 0x000fc800078e020a */
[----:B------:R-:W1:Y:S02]  /*f250*/  SYNCS.PHASECHK.TRANS64.TRYWAIT P1, [R13+URZ+0x28], R4 ;  /* 0x000028040d0075a7 */ /* 0x000e64000802017f */
[----:B-1----:R-:W-:Y:S05]  /*f260*/  @!P1 BRA `(.L_x_301) ;  /* 0x0000000c00c09947 */ /* 0x002fea0003800000 */
.L_x_322:
[----:B------:R-:W-:Y:S01]  /*f270*/  UPRMT UR7, UR26, 0x9910, URZ ;  /* 0x000099101a077896 */ /* 0x000fe2000800003f */
[----:B0-----:R0:W-:Y:S03]  /*f280*/  @!P3 SYNCS.ARRIVE.TRANS64 RZ, [R13+URZ], R5 ;  /* 0x000000050dffb9a7 */ /* 0x0011e6000800003f */
[----:B------:R-:W-:-:S06]  /*f290*/  UISETP.NE.AND UP0, UPT, UR7, 0x2, UPT ;  /* 0x000000020700788c */ /* 0x000fcc000bf05270 */
[----:B------:R-:W-:-:S13]  /*f2a0*/  PLOP3.LUT P1, PT, PT, PT, UP0, 0x80, 0x0 ;  /* 0x000000000000781c */ /* 0x000fda0003f2f008 */
[----:B0-----:R-:W-:Y:S05]  /*f2b0*/  @P1 BRA `(.L_x_302) ;  /* 0x0000000000041947 */ /* 0x001fea0003800000 */
[----:B------:R-:W-:Y:S01]  /*f2c0*/  BPT.TRAP 0x1 ;  /* 0x000000040000795c */ /* 0x000fe20000300000 */
.L_x_302:
[----:B------:R-:W-:Y:S05]  /*f2d0*/  @P0 BRA `(.L_x_303) ;  /* 0x0000000000040947 */ /* 0x000fea0003800000 */
[----:B------:R-:W-:Y:S01]  /*f2e0*/  BPT.TRAP 0x1 ;  /* 0x000000040000795c */ /* 0x000fe20000300000 */
.L_x_303:
[--C-:B-1----:R-:W-:Y:S01]  /*f2f0*/  IMAD R4, R3, 0x2000, R10.reuse ;  /* 0x0000200003047824 */ /* 0x102fe200078e020a */
[----:B------:R-:W-:Y:S01]  /*f300*/  R2UR UR9, R13 ;  /* 0x000000000d0972ca */ /* 0x000fe200000e0000 */
[----:B------:R-:W-:Y:S01]  /*f310*/  IMAD R10, R3, 0x4000, R10 ;  /* 0x00004000030a7824 */ /* 0x000fe200078e020a */
[----:B------:R-:W-:Y:S01]  /*f320*/  UIADD3 UR14, UP0, UR24, 0xf0, URZ ;  /* 0x000000f0180e7890 */ /* 0x000fe2000ff1e03f */
[----:B------:R-:W-:Y:S01]  /*f330*/  VIADD R14, R14, 0xffffffff ;  /* 0xffffffff0e0e7836 */ /* 0x000fe20000000000 */
[----:B------:R-:W-:Y:S01]  /*f340*/  R2UR UR7, R4 ;  /* 0x00000000040772ca */ /* 0x000fe200000e0000 */
[----:B------:R-:W-:Y:S01]  /*f350*/  UIADD3 UR28, UP1, UR24, 0x1f0, URZ ;  /* 0x000001f0181c7890 */ /* 0x000fe2000ff3e03f */
[----:B------:R-:W-:Y:S01]  /*f360*/  R2UR UR8, R10 ;  /* 0x000000000a0872ca */ /* 0x000fe200000e0000 */
[----:B------:R-:W-:Y:S01]  /*f370*/  UIADD3.X UR15, URZ, UR25, URZ, UP0, !UPT ;  /* 0x000000193f0f7290 */ /* 0x000fe200087fe43f */
[----:B------:R-:W-:Y:S01]  /*f380*/  R2UR UR11, R7 ;  /* 0x00000000070b72ca */ /* 0x000fe200000e0000 */
[----:B------:R-:W-:Y:S01]  /*f390*/  VIADD R3, R3, 0x1 ;  /* 0x0000000103037836 */ /* 0x000fe20000000000 */
[----:B------:R-:W-:Y:S01]  /*f3a0*/  R2UR UR10, R12 ;  /* 0x000000000c0a72ca */ /* 0x000fe200000e0000 */
[----:B------:R-:W-:Y:S01]  /*f3b0*/  UIADD3.X UR29, URZ, UR25, URZ, UP1, !UPT ;  /* 0x000000193f1d7290 */ /* 0x000fe20008ffe43f */
[----:B------:R-:W-:Y:S01]  /*f3c0*/  R2UR UR12, R11 ;  /* 0x000000000b0c72ca */ /* 0x000fe200000e0000 */
[----:B------:R-:W-:Y:S01]  /*f3d0*/  UMOV UR16, 0x0 ;  /* 0x0000000000107882 */ /* 0x000fe20000000000 */
[----:B------:R-:W-:Y:S01]  /*f3e0*/  R2UR UR21, R6 ;  /* 0x00000000061572ca */ /* 0x000fe200000e0000 */
[----:B------:R-:W-:Y:S01]  /*f3f0*/  UMOV UR17, 0x10000000 ;  /* 0x1000000000117882 */ /* 0x000fe20000000000 */
[----:B------:R-:W-:Y:S01]  /*f400*/  ISETP.GT.AND P4, PT, R14, 0x1, PT ;  /* 0x000000010e00780c */ /* 0x000fe20003f84270 */
[----:B------:R-:W-:Y:S01]  /*f410*/  UIADD3 UR7, UR7, 0x100, URZ ;  /* 0x0000010007077890 */ /* 0x000fe2000fffe03f */
[----:B------:R-:W-:Y:S01]  /*f420*/  ISETP.NE.AND P1, PT, R3, 0x5, PT ;  /* 0x000000050300780c */ /* 0x000fe20003f25270 */
[----:B------:R-:W-:Y:S01]  /*f430*/  UIADD3 UR19, UR8, 0xa100, URZ ;  /* 0x0000a10008137890 */ /* 0x000fe2000fffe03f */
[----:B------:R-:W-:-:S02]  /*f440*/  VIADD R12, R12, 0x40 ;  /* 0x000000400c0c7836 */ /* 0x000fc40000000000 */
[----:B------:R-:W-:Y:S02]  /*f450*/  SEL R5, RZ, 0x1, P1 ;  /* 0x00000001ff057807 */ /* 0x000fe40000800000 */
[----:B------:R-:W-:Y:S01]  /*f460*/  UMOV UR8, UR7 ;  /* 0x0000000700087c82 */ /* 0x000fe20008000000 */
[----:B------:R-:W-:Y:S01]  /*f470*/  SEL R3, R3, RZ, P1 ;  /* 0x000000ff03037207 */ /* 0x000fe20000800000 */
[----:B------:R0:W-:Y:S01]  /*f480*/  UTMALDG.3D [UR8], [UR14], desc[UR16] ;  /* 0x000010080e0075b4 */ /* 0x0001e20008011000 */
[----:B------:R-:W-:Y:S01]  /*f490*/  LOP3.LUT R2, R2, R5, RZ, 0x3c, !PT ;  /* 0x0000000502027212 */ /* 0x000fe200078e3cff */
[----:B0-----:R-:W-:Y:S01]  /*f4a0*/  UMOV UR8, UR19 ;  /* 0x0000001300087c82 */ /* 0x001fe20008000000 */
[----:B------:R-:W-:Y:S02]  /*f4b0*/  UMOV UR11, UR21 ;  /* 0x00000015000b7c82 */ /* 0x000fe40008000000 */
[----:B------:R0:W-:Y:S02]  /*f4c0*/  UTMALDG.3D [UR8], [UR28], desc[UR16] ;  /* 0x000010081c0075b4 */ /* 0x0001e40008011000 */
[----:B0-----:R-:W-:Y:S05]  /*f4d0*/  @P4 BRA `(.L_x_304) ;  /* 0xfffffffc00444947 */ /* 0x001fea000383ffff */
.L_x_300:
[----:B------:R-:W-:Y:S05]  /*f4e0*/  BSYNC B1 ;  /* 0x0000000000017941 */ /* 0x000fea0003800000 */
.L_x_299:
[----:B------:R-:W2:Y:S01]  /*f4f0*/  LDL.LU R15, [R1+0x78] ;  /* 0x00007800010f7983 */ /* 0x000ea20000300800 */
[----:B------:R-:W-:Y:S01]  /*f500*/  LOP3.LUT P5, RZ, R9, 0xff, RZ, 0xc0, !PT ;  /* 0x000000ff09ff7812 */ /* 0x000fe200078ac0ff */
[----:B------:R-:W-:Y:S01]  /*f510*/  VIADD R8, R8, UR20 ;  /* 0x0000001408087c36 */ /* 0x000fe20008000000 */
[----:B------:R-:W-:Y:S01]  /*f520*/  ULDC.64 UR8, c[0x0][0x650] ;  /* 0x0001940000087ab9 */ /* 0x000fe20000000a00 */
[----:B------:R-:W3:Y:S01]  /*f530*/  LDL.LU R13, [R1+0x7c] ;  /* 0x00007c00010d7983 */ /* 0x000ee20000300800 */
[----:B------:R-:W-:Y:S01]  /*f540*/  IMAD.U32 R5, RZ, RZ, UR20 ;  /* 0x00000014ff057e24 */ /* 0x000fe2000f8e00ff */
[----:B------:R-:W-:Y:S01]  /*f550*/  UISETP.GE.U32.AND UP0, UPT, UR20, 0x5, UPT ;  /* 0x000000051400788c */ /* 0x000fe2000bf06070 */
[----:B------:R-:W-:Y:S01]  /*f560*/  ISETP.GT.U32.AND P1, PT, R8, 0x4, PT ;  /* 0x000000040800780c */ /* 0x000fe20003f24070 */
[----:B------:R-:W-:Y:S01]  /*f570*/  BSSY B1, `(.L_x_305) ;  /* 0x000006c000017945 */ /* 0x000fe20003800000 */
[----:B------:R-:W-:Y:S01]  /*f580*/  IMAD.MOV.U32 R6, RZ, RZ, -0x1 ;  /* 0xffffffffff067424 */ /* 0x000fe200078e00ff */
[----:B------:R-:W-:Y:S01]  /*f590*/  PRMT R9, RZ, 0x7610, R9 ;  /* 0x00007610ff097816 */ /* 0x000fe20000000009 */
[----:B------:R-:W-:Y:S01]  /*f5a0*/  IMAD.MOV.U32 R11, RZ, RZ, -0x1 ;  /* 0xffffffffff0b7424 */ /* 0x000fe200078e00ff */
[----:B------:R-:W-:-:S02]  /*f5b0*/  ISETP.LT.U32.AND P1, PT, R5, 0x5, P1 ;  /* 0x000000050500780c */ /* 0x000fc40000f21070 */
[----:B------:R-:W0:Y:S01]  /*f5c0*/  @P5 S2R R3, SR_CgaCtaId ;  /* 0x0000000000035919 */ /* 0x000e220000008800 */
[----:B------:R-:W-:Y:S02]  /*f5d0*/  @P5 MOV R2, 0x400 ;  /* 0x0000040000025802 */ /* 0x000fe40000000f00 */
[----:B------:R-:W-:Y:S02]  /*f5e0*/  PLOP3.LUT P4, PT, PT, PT, UP0, 0x80, 0x0 ;  /* 0x000000000000781c */ /* 0x000fe40003f8f008 */
[----:B0-----:R-:W-:Y:S01]  /*f5f0*/  @P5 LEA R4, R3, R2, 0x18 ;  /* 0x0000000203045211 */ /* 0x001fe200078ec0ff */
[----:B------:R-:W-:-:S03]  /*f600*/  IMAD.WIDE.U32 R2, R8, -0x33333333, RZ ;  /* 0xcccccccd08027825 */ /* 0x000fc600078e00ff */
[----:B------:R0:W-:Y:S02]  /*f610*/  @P5 SYNCS.ARRIVE.TRANS64.A1T0 RZ, [R4+URZ+0x68], RZ ;  /* 0x000068ff04ff59a7 */ /* 0x0001e4000810003f */
[----:B------:R-:W-:Y:S02]  /*f620*/  SHF.R.U32.HI R5, RZ, 0x2, R3 ;  /* 0x00000002ff057819 */ /* 0x000fe40000011603 */
[----:B------:R-:W-:Y:S02]  /*f630*/  SEL R3, RZ, 0x1, !P1 ;  /* 0x00000001ff037807 */ /* 0x000fe40004800000 */
[----:B------:R-:W-:Y:S01]  /*f640*/  PRMT R2, RZ, 0x7610, R2 ;  /* 0x00007610ff027816 */ /* 0x000fe20000000002 */
[----:B------:R-:W-:Y:S01]  /*f650*/  IMAD R8, R5, -0x5, R8 ;  /* 0xfffffffb05087824 */ /* 0x000fe200078e0208 */
[----:B------:R-:W-:-:S04]  /*f660*/  LOP3.LUT R0, R0, R3, RZ, 0x3c, !PT ;  /* 0x0000000300007212 */ /* 0x000fc800078e3cff */
[----:B------:R-:W-:Y:S01]  /*f670*/  @P4 LOP3.LUT R0, R0, 0x1, R5, 0x78, !PT ;  /* 0x0000000100004812 */ /* 0x000fe200078e7805 */
[----:B------:R-:W-:Y:S01]  /*f680*/  IMAD.MOV.U32 R5, RZ, RZ, -0x1 ;  /* 0xffffffffff057424 */ /* 0x000fe200078e00ff */
[----:B---3--:R-:W-:-:S04]  /*f690*/  IADD3 R13, P5, R13, UR22, RZ ;  /* 0x000000160d0d7c10 */ /* 0x008fc8000ffbe0ff */
[----:B--2---:R-:W-:Y:S01]  /*f6a0*/  IADD3.X R15, R15, UR18, RZ, P5, !PT ;  /* 0x000000120f0f7c10 */ /* 0x004fe2000affe4ff */
[----:B------:R0:W-:Y:S01]  /*f6b0*/  STL [R1+0x7c], R13 ;  /* 0x00007c0d01007387 */ /* 0x0001e20000100800 */
[----:B------:R-:W-:-:S03]  /*f6c0*/  ISETP.GE.U32.AND P1, PT, R13, UR8, PT ;  /* 0x000000080d007c0c */ /* 0x000fc6000bf26070 */
[----:B------:R0:W-:Y:S01]  /*f6d0*/  STL [R1+0x78], R15 ;  /* 0x0000780f01007387 */ /* 0x0001e20000100800 */
[----:B------:R-:W-:-:S13]  /*f6e0*/  ISETP.GE.U32.AND.EX P1, PT, R15, UR9, PT, P1 ;  /* 0x000000090f007c0c */ /* 0x000fda000bf26110 */
[----:B0-----:R-:W-:Y:S05]  /*f6f0*/  @P1 BRA `(.L_x_306) ;  /* 0x00000004004c1947 */ /* 0x001fea0003800000 */
[----:B------:R-:W-:Y:S01]  /*f700*/  ULDC.64 UR8, c[0x0][0x628] ;  /* 0x00018a0000087ab9 */ /* 0x000fe20000000a00 */
[----:B------:R-:W0:Y:S01]  /*f710*/  S2R R12, SR_CTAID.X ;  /* 0x00000000000c7919 */ /* 0x000e220000002500 */
[----:B------:R-:W-:Y:S01]  /*f720*/  ISETP.NE.U32.AND P1, PT, RZ, UR8, PT ;  /* 0x00000008ff007c0c */ /* 0x000fe2000bf25070 */
[----:B------:R-:W-:Y:S01]  /*f730*/  ULDC UR10, c[0x0][0x630] ;  /* 0x00018c00000a7ab9 */ /* 0x000fe20000000800 */
[----:B------:R-:W-:Y:S01]  /*f740*/  IMAD.MOV.U32 R2, RZ, RZ, R13 ;  /* 0x000000ffff027224 */ /* 0x000fe200078e000d */
[----:B------:R-:W1:Y:S01]  /*f750*/  S2R R10, SR_CTAID.Y ;  /* 0x00000000000a7919 */ /* 0x000e620000002600 */
[----:B------:R-:W-:Y:S01]  /*f760*/  ISETP.NE.AND.EX P1, PT, RZ, UR9, PT, P1 ;  /* 0x00000009ff007c0c */ /* 0x000fe2000bf25310 */
[----:B------:R-:W-:-:S12]  /*f770*/  IMAD.MOV.U32 R3, RZ, RZ, R15 ;  /* 0x000000ffff037224 */ /* 0x000fd800078e000f */
[----:B------:R-:W-:Y:S05]  /*f780*/  @!P1 BRA `(.L_x_307) ;  /* 0x0000000000289947 */ /* 0x000fea0003800000 */
[----:B------:R-:W-:Y:S02]  /*f790*/  ULDC UR7, c[0x0][0x634] ;  /* 0x00018d0000077ab9 */ /* 0x000fe40000000800 */
[----:B------:R-:W-:-:S05]  /*f7a0*/  IADD3 R7, P1, R13, UR7, RZ ;  /* 0x000000070d077c10 */ /* 0x000fca000ff3e0ff */
[----:B------:R-:W-:-:S04]  /*f7b0*/  IMAD.X R11, RZ, RZ, R15, P1 ;  /* 0x000000ffff0b7224 */ /* 0x000fc800008e060f */
[----:B------:R-:W-:-:S04]  /*f7c0*/  IMAD.WIDE.U32 R4, R11, UR8, RZ ;  /* 0x000000080b047c25 */ /* 0x000fc8000f8e00ff */
[----:B------:R-:W-:-:S04]  /*f7d0*/  IMAD.WIDE.U32 R4, P1, R7, UR9, R4 ;  /* 0x0000000907047c25 */ /* 0x000fc8000f820004 */
[----:B------:R-:W-:-:S04]  /*f7e0*/  IMAD.WIDE.U32 R6, R7, UR8, RZ ;  /* 0x0000000807067c25 */ /* 0x000fc8000f8e00ff */
[----:B------:R-:W-:Y:S01]  /*f7f0*/  IMAD.X R3, RZ, RZ, RZ, P1 ;  /* 0x000000ffff037224 */ /* 0x000fe200008e06ff */
[----:B------:R-:W-:Y:S01]  /*f800*/  IADD3 RZ, P1, R7, R4, RZ ;  /* 0x0000000407ff7210 */ /* 0x000fe20007f3e0ff */
[----:B------:R-:W-:-:S04]  /*f810*/  IMAD.MOV.U32 R2, RZ, RZ, R5 ;  /* 0x000000ffff027224 */ /* 0x000fc800078e0005 */
[----:B------:R-:W-:-:S08]  /*f820*/  IMAD.WIDE.U32.X R2, R11, UR9, R2, P1 ;  /* 0x000000090b027c25 */ /* 0x000fd000088e0402 */
.L_x_307:
[--C-:B------:R-:W-:Y:S01]  /*f830*/  SHF.R.U64 R11, R2, UR10, R3.reuse ;  /* 0x0000000a020b7c19 */ /* 0x100fe20008001203 */
[----:B------:R-:W-:Y:S01]  /*f840*/  ULDC.64 UR8, c[0x0][0x620] ;  /* 0x0001880000087ab9 */ /* 0x000fe20000000a00 */
[----:B------:R-:W-:Y:S01]  /*f850*/  SHF.R.U32.HI R2, RZ, UR10, R3 ;  /* 0x0000000aff027c19 */ /* 0x000fe20008011603 */
[----:B------:R-:W-:Y:S01]  /*f860*/  IMAD.MOV.U32 R3, RZ, RZ, R15 ;  /* 0x000000ffff037224 */ /* 0x000fe200078e000f */
[----:B------:R-:W-:Y:S01]  /*f870*/  IADD3 R5, P1, RZ, -R11, RZ ;  /* 0x8000000bff057210 */ /* 0x000fe20007f3e0ff */
[----:B------:R-:W-:Y:S01]  /*f880*/  ULDC UR7, c[0x0][0x150] ;  /* 0x0000540000077ab9 */ /* 0x000fe20000000800 */
[----:B0-----:R-:W-:Y:S01]  /*f890*/  I2FP.F32.U32 R6, R12 ;  /* 0x0000000c00067245 */ /* 0x001fe20000201000 */
[----:B------:R-:W0:Y:S01]  /*f8a0*/  LDC R7, c[0x0][0x144] ;  /* 0x00005100ff077b82 */ /* 0x000e220000000800 */
[----:B------:R-:W-:Y:S01]  /*f8b0*/  ULDC.64 UR10, c[0x0][0x640] ;  /* 0x00019000000a7ab9 */ /* 0x000fe20000000a00 */
[----:B------:R-:W-:Y:S01]  /*f8c0*/  IMAD.X R2, RZ, RZ, ~R2, P1 ;  /* 0x000000ffff027224 */ /* 0x000fe200008e0e02 */
[----:B------:R-:W-:Y:S01]  /*f8d0*/  ISETP.NE.U32.AND P1, PT, RZ, UR10, PT ;  /* 0x0000000aff007c0c */ /* 0x000fe2000bf25070 */
[----:B------:R-:W-:Y:S01]  /*f8e0*/  FMUL R6, R6, UR7 ;  /* 0x0000000706067c20 */ /* 0x000fe20008400000 */
[----:B------:R-:W-:Y:S01]  /*f8f0*/  ULDC UR7, c[0x0][0x618] ;  /* 0x0001860000077ab9 */ /* 0x000fe20000000800 */
[----:B------:R-:W-:Y:S01]  /*f900*/  IMAD R4, R2, UR8, RZ ;  /* 0x0000000802047c24 */ /* 0x000fe2000f8e02ff */
[----:B------:R-:W-:Y:S01]  /*f910*/  ISETP.NE.AND.EX P1, PT, RZ, UR11, PT, P1 ;  /* 0x0000000bff007c0c */ /* 0x000fe2000bf25310 */
[----:B------:R-:W-:Y:S01]  /*f920*/  IMAD.MOV.U32 R2, RZ, RZ, R13 ;  /* 0x000000ffff027224 */ /* 0x000fe200078e000d */
[----:B------:R-:W2:Y:S01]  /*f930*/  LDC R15, c[0x0][0x148] ;  /* 0x00005200ff0f7b82 */ /* 0x000ea20000000800 */
[----:B------:R-:W3:Y:S02]  /*f940*/  F2I.U32.TRUNC.NTZ R6, R6 ;  /* 0x0000000600067305 */ /* 0x000ee4000020f000 */
[----:B------:R-:W-:Y:S01]  /*f950*/  IMAD.WIDE.U32 R2, R5, UR8, R2 ;  /* 0x0000000805027c25 */ /* 0x000fe2000f8e0002 */
[----:B------:R-:W-:-:S03]  /*f960*/  ULDC UR8, c[0x0][0x154] ;  /* 0x0000550000087ab9 */ /* 0x000fc60000000800 */
[----:B------:R-:W-:Y:S01]  /*f970*/  IMAD R5, R5, UR9, R4 ;  /* 0x0000000905057c24 */ /* 0x000fe2000f8e0204 */
[----:B------:R-:W-:-:S03]  /*f980*/  ULDC UR9, c[0x0][0x608] ;  /* 0x0001820000097ab9 */ /* 0x000fc60000000800 */
[----:B------:R-:W-:-:S05]  /*f990*/  IMAD.IADD R3, R3, 0x1, R5 ;  /* 0x0000000103037824 */ /* 0x000fca00078e0205 */
[----:B------:R-:W-:Y:S01]  /*f9a0*/  SHF.R.U64 R13, R2, UR7, R3 ;  /* 0x00000007020d7c19 */ /* 0x000fe20008001203 */
[----:B---3--:R-:W-:Y:S01]  /*f9b0*/  IMAD.MOV R6, RZ, RZ, -R6 ;  /* 0x000000ffff067224 */ /* 0x008fe200078e0a06 */
[----:B-1----:R-:W-:-:S03]  /*f9c0*/  I2FP.F32.U32 R2, R10 ;  /* 0x0000000a00027245 */ /* 0x002fc60000201000 */
[----:B0-----:R-:W-:Y:S02]  /*f9d0*/  IMAD R19, R7, R6, R12 ;  /* 0x0000000607137224 */ /* 0x001fe400078e020c */
[----:B------:R-:W-:Y:S01]  /*f9e0*/  FMUL R4, R2, UR8 ;  /* 0x0000000802047c20 */ /* 0x000fe20008400000 */
[----:B------:R-:W-:Y:S01]  /*f9f0*/  SHF.R.U32.HI R2, RZ, UR7, R3 ;  /* 0x00000007ff027c19 */ /* 0x000fe20008011603 */
[----:B------:R-:W-:Y:S02]  /*fa00*/  ULDC UR7, c[0x0][0x658] ;  /* 0x0001960000077ab9 */ /* 0x000fe40000000800 */
[----:B------:R0:W1:Y:S01]  /*fa10*/  F2I.U32.TRUNC.NTZ R18, R4 ;  /* 0x0000000400127305 */ /* 0x000062000020f000 */
[--C-:B------:R-:W-:Y:S02]  /*fa20*/  SHF.R.U64 R16, R13, UR9, R2.reuse ;  /* 0x000000090d107c19 */ /* 0x100fe40008001202 */
[----:B------:R-:W-:-:S04]  /*fa30*/  SHF.R.U32.HI R3, RZ, UR9, R2 ;  /* 0x00000009ff037c19 */ /* 0x000fc80008011602 */
[--C-:B------:R-:W-:Y:S02]  /*fa40*/  SHF.R.U64 R14, R16, UR7, R3.reuse ;  /* 0x00000007100e7c19 */ /* 0x100fe40008001203 */
[----:B------:R-:W-:-:S03]  /*fa50*/  SHF.R.U32.HI R3, RZ, UR7, R3 ;  /* 0x00000007ff037c19 */ /* 0x000fc60008011603 */
[----:B------:R-:W-:Y:S01]  /*fa60*/  IMAD.MOV.U32 R2, RZ, RZ, R14 ;  /* 0x000000ffff027224 */ /* 0x000fe200078e000e */
[----:B0-2---:R-:W-:Y:S06]  /*fa70*/  @!P1 BRA `(.L_x_308) ;  /* 0x0000000000289947 */ /* 0x005fec0003800000 */
        /* <DEDUP_REMOVED lines=10> */
.L_x_308:
[----:B------:R-:W-:Y:S01]  /*fb20*/  ULDC UR7, c[0x0][0x648] ;  /* 0x0001920000077ab9 */ /* 0x000fe20000000800 */
[----:B-1----:R-:W-:Y:S01]  /*fb30*/  IMAD.MOV R18, RZ, RZ, -R18 ;  /* 0x000000ffff127224 */ /* 0x002fe200078e0a12 */
[----:B------:R-:W-:Y:S01]  /*fb40*/  SHF.R.U64 R3, R2, UR7, R3 ;  /* 0x0000000702037c19 */ /* 0x000fe20008001203 */
[----:B------:R-:W-:Y:S01]  /*fb50*/  ULDC UR7, c[0x0][0x638] ;  /* 0x00018e0000077ab9 */ /* 0x000fe20000000800 */
[----:B------:R-:W-:Y:S01]  /*fb60*/  LOP3.LUT R2, R16, UR6, RZ, 0xc0, !PT ;  /* 0x0000000610027c12 */ /* 0x000fe2000f8ec0ff */
[----:B------:R-:W-:Y:S01]  /*fb70*/  @P2 IMAD R19, R15, R18, R10 ;  /* 0x000000120f132224 */ /* 0x000fe200078e020a */
[----:B------:R-:W-:Y:S01]  /*fb80*/  LOP3.LUT R13, R13, UR4, RZ, 0xc0, !PT ;  /* 0x000000040d0d7c12 */ /* 0x000fe2000f8ec0ff */
[----:B------:R-:W-:Y:S01]  /*fb90*/  IMAD.MOV R5, RZ, RZ, -R3 ;  /* 0x000000ffff057224 */ /* 0x000fe200078e0a03 */
[----:B------:R-:W-:Y:S01]  /*fba0*/  ULDC UR8, c[0x0][0x610] ;  /* 0x0001840000087ab9 */ /* 0x000fe20000000800 */
[----:B------:R-:W-:Y:S02]  /*fbb0*/  IMAD R2, R3, UR5, R2 ;  /* 0x0000000503027c24 */ /* 0x000fe4000f8e0202 */
[----:B------:R-:W-:Y:S01]  /*fbc0*/  IMAD R14, R5, UR7, R14 ;  /* 0x00000007050e7c24 */ /* 0x000fe2000f8e020e */
[----:B------:R-:W-:Y:S01]  /*fbd0*/  ULDC UR7, c[0x0][0x600] ;  /* 0x0001800000077ab9 */ /* 0x000fe20000000800 */
[----:B------:R-:W-:-:S02]  /*fbe0*/  IMAD R5, R2, UR8, R19 ;  /* 0x0000000802057c24 */ /* 0x000fc4000f8e0213 */
[----:B------:R-:W-:Y:S02]  /*fbf0*/  IMAD R14, R14, UR7, R13 ;  /* 0x000000070e0e7c24 */ /* 0x000fe4000f8e020d */
[----:B------:R-:W-:-:S03]  /*fc00*/  IMAD.MOV.U32 R2, RZ, RZ, 0x1 ;  /* 0x00000001ff027424 */ /* 0x000fc600078e00ff */
[----:B------:R-:W-:Y:S02]  /*fc10*/  SEL R6, R14, R5, !P2 ;  /* 0x000000050e067207 */ /* 0x000fe40005000000 */
[----:B------:R-:W-:-:S07]  /*fc20*/  SEL R5, R5, R14, !P2 ;  /* 0x0000000e05057207 */ /* 0x000fce0005000000 */
.L_x_306:
[----:B------:R-:W-:Y:S05]  /*fc30*/  BSYNC B1 ;  /* 0x0000000000017941 */ /* 0x000fea0003800000 */
.L_x_305:
[----:B------:R-:W-:-:S13]  /*fc40*/  LOP3.LUT P1, RZ, R2, 0xff, RZ, 0xc0, !PT ;  /* 0x000000ff02ff7812 */ /* 0x000fda000782c0ff */
[----:B------:R-:W-:Y:S05]  /*fc50*/  @P1 BRA `(.L_x_309) ;  /* 0xfffffff400301947 */ /* 0x000fea000383ffff */
[----:B------:R-:W-:Y:S05]  /*fc60*/  BSYNC B0 ;  /* 0x0000000000007941 */ /* 0x000fea0003800000 */
.L_x_297:
[----:B------:R-:W-:-:S03]  /*fc70*/  UMOV UR7, 0xffffffff ;  /* 0xffffffff00077882 */ /* 0x000fc60000000000 */
[----:B------:R-:W-:Y:S05]  /*fc80*/  BRA.DIV UR7, `(.L_x_310) ;  /* 0x00000006074c7947 */ /* 0x000fea000b800000 */
[----:B------:R-:W-:-:S13]  /*fc90*/  ELECT P0, URZ, PT ;  /* 0x00000000003f782f */ /* 0x000fda0003800000 */
.L_x_325:
[----:B------:R-:W-:Y:S04]  /*fca0*/  BSSY B0, `(.L_x_311) ;  /* 0x0000035000007945 */ /* 0x000fe80003800000 */
[----:B------:R-:W-:Y:S05]  /*fcb0*/  @!P0 BRA `(.L_x_312) ;  /* 0x0000000000cc8947 */ /* 0x000fea0003800000 */
[----:B------:R-:W-:-:S04]  /*fcc0*/  ULOP3.LUT UR7, UR13, 0x2, URZ, 0xfc, !UPT ;  /* 0x000000020d077892 */ /* 0x000fc8000f8efc3f */
[----:B------:R-:W-:-:S06]  /*fcd0*/  UISETP.NE.AND UP0, UPT, UR7, 0x3, UPT ;  /* 0x000000030700788c */ /* 0x000fcc000bf05270 */
[----:B------:R-:W-:-:S13]  /*fce0*/  PLOP3.LUT P0, PT, PT, PT, UP0, 0x80, 0x0 ;  /* 0x000000000000781c */ /* 0x000fda0003f0f008 */
[----:B------:R-:W-:Y:S05]  /*fcf0*/  @!P0 BRA `(.L_x_313) ;  /* 0x0000000000048947 */ /* 0x000fea0003800000 */
[----:B------:R-:W-:Y:S01]  /*fd00*/  BPT.TRAP 0x1 ;  /* 0x000000040000795c */ /* 0x000fe20000300000 */
.L_x_313:
[----:B------:R-:W0:Y:S01]  /*fd10*/  S2R R3, SR_CgaCtaId ;  /* 0x0000000000037919 */ /* 0x000e220000008800 */
[----:B------:R-:W-:-:S04]  /*fd20*/  MOV R2, 0x400 ;  /* 0x0000040000027802 */ /* 0x000fc80000000f00 */
[----:B0-----:R-:W-:Y:S02]  /*fd30*/  LEA R3, R3, R2, 0x18 ;  /* 0x0000000203037211 */ /* 0x001fe400078ec0ff */
[----:B------:R-:W-:-:S03]  /*fd40*/  SHF.L.U32 R2, R0, 0x1f, RZ ;  /* 0x0000001f00027819 */ /* 0x000fc600000006ff */
[----:B------:R-:W-:-:S04]  /*fd50*/  VIADD R3, R3, 0x28 ;  /* 0x0000002803037836 */ /* 0x000fc80000000000 */
[C---:B------:R-:W-:Y:S02]  /*fd60*/  IMAD R7, R8.reuse, 0x8, R3 ;  /* 0x0000000808077824 */ /* 0x040fe400078e0203 */
[----:B------:R-:W-:Y:S02]  /*fd70*/  VIADD R8, R8, 0x1 ;  /* 0x0000000108087836 */ /* 0x000fe40000000000 */
[----:B------:R-:W0:Y:S03]  /*fd80*/  SYNCS.PHASECHK.TRANS64.TRYWAIT P0, [R7+URZ], R2 ;  /* 0x00000002070075a7 */ /* 0x000e26000800017f */
[----:B------:R-:W-:-:S04]  /*fd90*/  ISETP.NE.AND P1, PT, R8, 0x5, PT ;  /* 0x000000050800780c */ /* 0x000fc80003f25270 */
[----:B------:R-:W-:Y:S02]  /*fda0*/  SEL R5, RZ, 0x1, P1 ;  /* 0x00000001ff057807 */ /* 0x000fe40000800000 */
[----:B------:R-:W-:Y:S02]  /*fdb0*/  SEL R8, R8, RZ, P1 ;  /* 0x000000ff08087207 */ /* 0x000fe40000800000 */
[----:B------:R-:W-:-:S03]  /*fdc0*/  LOP3.LUT R5, R0, R5, RZ, 0x3c, !PT ;  /* 0x0000000500057212 */ /* 0x000fc600078e3cff */
[----:B------:R-:W-:Y:S01]  /*fdd0*/  IMAD R9, R8, 0x8, R3 ;  /* 0x0000000808097824 */ /* 0x000fe200078e0203 */
[----:B------:R-:W-:Y:S01]  /*fde0*/  SHF.L.U32 R4, R5, 0x1f, RZ ;  /* 0x0000001f05047819 */ /* 0x000fe200000006ff */
[----:B0-----:R-:W-:Y:S06]  /*fdf0*/  @!P0 BRA `(.L_x_314) ;  /* 0x0000000400148947 */ /* 0x001fec0003800000 */
.L_x_326:
[----:B------:R-:W1:Y:S01]  /*fe00*/  SYNCS.PHASECHK.TRANS64.TRYWAIT P0, [R9+URZ], R4 ;  /* 0x00000004090075a7 */ /* 0x000e62000800017f */
[----:B------:R-:W-:-:S05]  /*fe10*/  VIADD R0, R8, 0x1 ;  /* 0x0000000108007836 */ /* 0x000fca0000000000 */
[----:B------:R-:W-:-:S04]  /*fe20*/  ISETP.NE.AND P1, PT, R0, 0x5, PT ;  /* 0x000000050000780c */ /* 0x000fc80003f25270 */
[----:B0-----:R-:W-:Y:S02]  /*fe30*/  SEL R2, RZ, 0x1, P1 ;  /* 0x00000001ff027807 */ /* 0x001fe40000800000 */
[----:B------:R-:W-:Y:S02]  /*fe40*/  SEL R0, R0, RZ, P1 ;  /* 0x000000ff00007207 */ /* 0x000fe40000800000 */
[----:B------:R-:W-:-:S03]  /*fe50*/  LOP3.LUT R7, R5, R2, RZ, 0x3c, !PT ;  /* 0x0000000205077212 */ /* 0x000fc600078e3cff */
[----:B------:R-:W-:Y:S01]  /*fe60*/  IMAD R6, R0, 0x8, R3 ;  /* 0x0000000800067824 */ /* 0x000fe200078e0203 */
[----:B------:R-:W-:Y:S01]  /*fe70*/  SHF.L.U32 R5, R7, 0x1f, RZ ;  /* 0x0000001f07057819 */ /* 0x000fe200000006ff */
[----:B-1----:R-:W-:Y:S06]  /*fe80*/  @!P0 BRA `(.L_x_315) ;  /* 0x0000000400048947 */ /* 0x002fec0003800000 */
.L_x_327:
[----:B------:R-:W1:Y:S01]  /*fe90*/  SYNCS.PHASECHK.TRANS64.TRYWAIT P0, [R6+URZ], R5 ;  /* 0x00000005060075a7 */ /* 0x000e62000800017f */
[----:B------:R-:W-:-:S05]  /*fea0*/  VIADD R0, R0, 0x1 ;  /* 0x0000000100007836 */ /* 0x000fca0000000000 */
[----:B------:R-:W-:-:S04]  /*feb0*/  ISETP.NE.AND P1, PT, R0, 0x5, PT ;  /* 0x000000050000780c */ /* 0x000fc80003f25270 */
[----:B------:R-:W-:Y:S02]  /*fec0*/  SEL R2, RZ, 0x1, P1 ;  /* 0x00000001ff027807 */ /* 0x000fe40000800000 */
[----:B------:R-:W-:Y:S02]  /*fed0*/  SEL R0, R0, RZ, P1 ;  /* 0x000000ff00007207 */ /* 0x000fe40000800000 */
[----:B------:R-:W-:-:S03]  /*fee0*/  LOP3.LUT R7, R7, R2, RZ, 0x3c, !PT ;  /* 0x0000000207077212 */ /* 0x000fc600078e3cff */
[----:B0-----:R-:W-:Y:S01]  /*fef0*/  IMAD R9, R0, 0x8, R3 ;  /* 0x0000000800097824 */ /* 0x001fe200078e0203 */
[----:B------:R-:W-:Y:S01]  /*ff00*/  SHF.L.U32 R4, R7, 0x1f, RZ ;  /* 0x0000001f07047819 */ /* 0x000fe200000006ff */
[----:B-1----:R-:W-:Y:S06]  /*ff10*/  @!P0 BRA `(.L_x_316) ;  /* 0x0000000000f48947 */ /* 0x002fec0003800000 */
.L_x_328:
[----:B------:R-:W1:Y:S01]  /*ff20*/  SYNCS.PHASECHK.TRANS64.TRYWAIT P0, [R9+URZ], R4 ;  /* 0x00000004090075a7 */ /* 0x000e62000800017f */
[----:B------:R-:W-:-:S05]  /*ff30*/  VIADD R0, R0, 0x1 ;  /* 0x0000000100007836 */ /* 0x000fca0000000000 */
[----:B------:R-:W-:-:S04]  /*ff40*/  ISETP.NE.AND P1, PT, R0, 0x5, PT ;  /* 0x000000050000780c */ /* 0x000fc80003f25270 */
[----:B------:R-:W-:Y:S02]  /*ff50*/  SEL R2, RZ, 0x1, P1 ;  /* 0x00000001ff027807 */ /* 0x000fe40000800000 */
[----:B------:R-:W-:Y:S02]  /*ff60*/  SEL R0, R0, RZ, P1 ;  /* 0x000000ff00007207 */ /* 0x000fe40000800000 */
[----:B------:R-:W-:Y:S01]  /*ff70*/  LOP3.LUT R2, R7, R2, RZ, 0x3c, !PT ;  /* 0x0000000207027212 */ /* 0x000fe200078e3cff */
[----:B-1----:R-:W-:Y:S06]  /*ff80*/  @!P0 BRA `(.L_x_317) ;  /* 0x0000000000ec8947 */ /* 0x002fec0003800000 */
.L_x_329:
[----:B------:R-:W-:Y:S01]  /*ff90*/  IMAD R3, R0, 0x8, R3 ;  /* 0x0000000800037824 */ /* 0x000fe200078e0203 */
[----:B------:R-:W-:-:S07]  /*ffa0*/  SHF.L.U32 R0, R2, 0x1f, RZ ;  /* 0x0000001f02007819 */ /* 0x000fce00000006ff */
.L_x_318:
[----:B--2---:R2:W3:Y:S02]  /*ffb0*/  SYNCS.PHASECHK.TRANS64.TRYWAIT P0, [R3+URZ], R0 ;  /* 0x00000000030075a7 */ /* 0x0044e4000800017f */
[----:B---3--:R-:W-:Y:S05]  /*ffc0*/  @!P0 NANOSLEEP.SYNCS 0x989680 ;  /* 0x009896800000895d */ /* 0x008fea0003900000 */
[----:B------:R-:W3:Y:S02]  /*ffd0*/  @!P0 SYNCS.PHASECHK.TRANS64 P0, [R3+URZ], R0 ;  /* 0x00000000030085a7 */ /* 0x000ee4000800007f */
[----:B---3--:R-:W-:Y:S05]  /*ffe0*/  @!P0 BRA `(.L_x_318) ;  /* 0xfffffffc00f08947 */ /* 0x008fea000383ffff */
.L_x_312:
[----:B------:R-:W-:Y:S05]  /*fff0*/  BSYNC B0 ;  /* 0x0000000000007941 */ /* 0x000fea0003800000 */
.L_x_311:
[----:B------:R-:W-:Y:S05]  /*10000*/  EXIT ;  /* 0x000000000000794d */ /* 0x000fea0003800000 */
.L_x_17:
[----:B-1----:R-:W-:-:S04]  /*10010*/  IMAD.U32 R3, RZ, RZ, UR6 ;  /* 0x00000006ff037e24 */ /* 0x002fc8000f8e00ff */
[----:B------:R1:W2:Y:S03]  /*10020*/  SYNCS.PHASECHK.TRANS64.TRYWAIT P0, [R3+URZ], R0 ;  /* 0x00000000030075a7 */ /* 0x0002a6000800017f */
[----:B--2---:R-:W-:Y:S05]  /*10030*/  @!P0 NANOSLEEP.SYNCS 0x989680 ;  /* 0x009896800000895d */ /* 0x004fea0003900000 */
[----:B------:R-:W2:Y:S02]  /*10040*/  @!P0 SYNCS.PHASECHK.TRANS64 P0, [R3+URZ], R0 ;  /* 0x00000000030085a7 */ /* 0x000ea4000800007f */
[----:B--2---:R-:W-:Y:S05]  /*10050*/  @!P0 BRA `(.L_x_17) ;  /* 0xfffffffc00ec8947 */ /* 0x004fea000383ffff */
[----:B------:R-:W-:Y:S05]  /*10060*/  BRA `(.L_x_16) ;  /* 0xffffff1800c47947 */ /* 0x000fea000383ffff */
.L_x_23:
[----:B-----5:R1:W-:Y:S02]  /*10070*/  STL [R1+0x88], R0 ;  /* 0x0000880001007387 */ /* 0x0203e40000100800 */
[----:B-1----:R-:W-:-:S04]  /*10080*/  IMAD.U32 R0, RZ, RZ, UR9 ;  /* 0x00000009ff007e24 */ /* 0x002fc8000f8e00ff */
[----:B------:R1:W3:Y:S03]  /*10090*/  SYNCS.PHASECHK.TRANS64.TRYWAIT P0, [R0+URZ], R229 ;  /* 0x000000e5000075a7 */ /* 0x0002e6000800017f */
[----:B---3--:R-:W-:Y:S05]  /*100a0*/  @!P0 NANOSLEEP.SYNCS 0x989680 ;  /* 0x009896800000895d */ /* 0x008fea0003900000 */
[----:B------:R1:W3:Y:S02]  /*100b0*/  @!P0 SYNCS.PHASECHK.TRANS64 P0, [R0+URZ], R229 ;  /* 0x000000e5000085a7 */ /* 0x0002e4000800007f */
[----:B-1----:R1:W5:Y:S02]  /*100c0*/  LDL.LU R0, [R1+0x88] ;  /* 0x0000880001007983 */ /* 0x0023640000300800 */
[----:B-1-3--:R-:W-:Y:S05]  /*100d0*/  @!P0 BRA `(.L_x_23) ;  /* 0xfffffffc00e48947 */ /* 0x00afea000383ffff */
[----:B------:R-:W-:Y:S05]  /*100e0*/  BRA `(.L_x_22) ;  /* 0xffffff2c00387947 */ /* 0x000fea000383ffff */
.L_x_298:
[----:B------:R-:W-:Y:S01]  /*100f0*/  BSSY B1, `(.L_x_319) ;  /* 0x0000006000017945 */ /* 0x000fe20003800000 */
[----:B------:R-:W-:-:S07]  /*10100*/  IMAD.MOV.U32 R2, RZ, RZ, -0x1 ;  /* 0xffffffffff027424 */ /* 0x000fce00078e00ff */
[----:B------:R-:W-:Y:S05]  /*10110*/  WARPSYNC.COLLECTIVE R2, `(.L_x_320) ;  /* 0x00000000020c7348 */ /* 0x000fea0003c00000 */
[----:B------:R-:W-:Y:S02]  /*10120*/  ELECT P1, UR62, PT ;  /* 0x00000000003e782f */ /* 0x000fe40003820000 */
[----:B------:R-:W-:Y:S01]  /*10130*/  MOV R2, UR62 ;  /* 0x0000003e00027c02 */ /* 0x000fe20008000f00 */
[----:B------:R-:W-:Y:S10]  /*10140*/  ENDCOLLECTIVE ;  /* 0x000000000000791b */ /* 0x000ff40003800000 */
.L_x_320:
[----:B------:R-:W-:Y:S05]  /*10150*/  BSYNC B1 ;  /* 0x0000000000017941 */ /* 0x000fea0003800000 */
.L_x_319:
[----:B------:R-:W-:Y:S05]  /*10160*/  BRA `(.L_x_321) ;  /* 0xffffffec00f87947 */ /* 0x000fea000383ffff */
.L_x_301:
[----:B-1----:R1:W2:Y:S02]  /*10170*/  SYNCS.PHASECHK.TRANS64.TRYWAIT P1, [R13+URZ+0x28], R4 ;  /* 0x000028040d0075a7 */ /* 0x0022a4000802017f */
[----:B--2---:R-:W-:Y:S05]  /*10180*/  @!P1 NANOSLEEP.SYNCS 0x989680 ;  /* 0x009896800000995d */ /* 0x004fea0003900000 */
[----:B------:R-:W2:Y:S02]  /*10190*/  @!P1 SYNCS.PHASECHK.TRANS64 P1, [R13+URZ+0x28], R4 ;  /* 0x000028040d0095a7 */ /* 0x000ea4000802007f */
[----:B--2---:R-:W-:Y:S05]  /*101a0*/  @!P1 BRA `(.L_x_301) ;  /* 0xfffffffc00f09947 */ /* 0x004fea000383ffff */
[----:B------:R-:W-:Y:S05]  /*101b0*/  BRA `(.L_x_322) ;  /* 0xfffffff0002c7947 */ /* 0x000fea000383ffff */
.L_x_310:
[----:B------:R-:W-:Y:S01]  /*101c0*/  BSSY B0, `(.L_x_323) ;  /* 0x0000006000007945 */ /* 0x000fe20003800000 */
[----:B------:R-:W-:-:S07]  /*101d0*/  IMAD.MOV.U32 R2, RZ, RZ, -0x1 ;  /* 0xffffffffff027424 */ /* 0x000fce00078e00ff */
[----:B------:R-:W-:Y:S05]  /*101e0*/  WARPSYNC.COLLECTIVE R2, `(.L_x_324) ;  /* 0x00000000020c7348 */ /* 0x000fea0003c00000 */
[----:B------:R-:W-:Y:S02]  /*101f0*/  ELECT P1, UR62, PT ;  /* 0x00000000003e782f */ /* 0x000fe40003820000 */
[----:B------:R-:W-:Y:S01]  /*10200*/  MOV R2, UR62 ;  /* 0x0000003e00027c02 */ /* 0x000fe20008000f00 */
[----:B------:R-:W-:Y:S10]  /*10210*/  ENDCOLLECTIVE ;  /* 0x000000000000791b */ /* 0x000ff40003800000 */
.L_x_324:
[----:B------:R-:W-:Y:S05]  /*10220*/  BSYNC B0 ;  /* 0x0000000000007941 */ /* 0x000fea0003800000 */
.L_x_323:
[----:B------:R-:W-:Y:S01]  /*10230*/  PLOP3.LUT P0, PT, P1, PT, PT, 0x80, 0x0 ;  /* 0x000000000000781c */ /* 0x000fe20000f0f070 */
[----:B------:R-:W-:-:S12]  /*10240*/  BRA `(.L_x_325) ;  /* 0xfffffff800947947 */ /* 0x000fd8000383ffff */
.L_x_314:
[----:B0-----:R0:W1:Y:S02]  /*10250*/  SYNCS.PHASECHK.TRANS64.TRYWAIT P0, [R7+URZ], R2 ;  /* 0x00000002070075a7 */ /* 0x001064000800017f */
[----:B-1----:R-:W-:Y:S05]  /*10260*/  @!P0 NANOSLEEP.SYNCS 0x989680 ;  /* 0x009896800000895d */ /* 0x002fea0003900000 */
[----:B------:R-:W1:Y:S02]  /*10270*/  @!P0 SYNCS.PHASECHK.TRANS64 P0, [R7+URZ], R2 ;  /* 0x00000002070085a7 */ /* 0x000e64000800007f */
[----:B-1----:R-:W-:Y:S05]  /*10280*/  @!P0 BRA `(.L_x_314) ;  /* 0xfffffffc00f08947 */ /* 0x002fea000383ffff */
[----:B------:R-:W-:Y:S05]  /*10290*/  BRA `(.L_x_326) ;  /* 0xfffffff800d87947 */ /* 0x000fea000383ffff */
.L_x_315:
[----:B0-----:R0:W1:Y:S02]  /*102a0*/  SYNCS.PHASECHK.TRANS64.TRYWAIT P0, [R9+URZ], R4 ;  /* 0x00000004090075a7 */ /* 0x001064000800017f */
[----:B-1----:R-:W-:Y:S05]  /*102b0*/  @!P0 NANOSLEEP.SYNCS 0x989680 ;  /* 0x009896800000895d */ /* 0x002fea0003900000 */
[----:B------:R-:W1:Y:S02]  /*102c0*/  @!P0 SYNCS.PHASECHK.TRANS64 P0, [R9+URZ], R4 ;  /* 0x00000004090085a7 */ /* 0x000e64000800007f */
[----:B-1----:R-:W-:Y:S05]  /*102d0*/  @!P0 BRA `(.L_x_315) ;  /* 0xfffffffc00f08947 */ /* 0x002fea000383ffff */
[----:B------:R-:W-:Y:S05]  /*102e0*/  BRA `(.L_x_327) ;  /* 0xfffffff800e87947 */ /* 0x000fea000383ffff */
.L_x_316:
[----:B0-----:R0:W1:Y:S02]  /*102f0*/  SYNCS.PHASECHK.TRANS64.TRYWAIT P0, [R6+URZ], R5 ;  /* 0x00000005060075a7 */ /* 0x001064000800017f */
[----:B-1----:R-:W-:Y:S05]  /*10300*/  @!P0 NANOSLEEP.SYNCS 0x989680 ;  /* 0x009896800000895d */ /* 0x002fea0003900000 */
[----:B------:R-:W1:Y:S02]  /*10310*/  @!P0 SYNCS.PHASECHK.TRANS64 P0, [R6+URZ], R5 ;  /* 0x00000005060085a7 */ /* 0x000e64000800007f */
[----:B-1----:R-:W-:Y:S05]  /*10320*/  @!P0 BRA `(.L_x_316) ;  /* 0xfffffffc00f08947 */ /* 0x002fea000383ffff */
[----:B------:R-:W-:Y:S05]  /*10330*/  BRA `(.L_x_328) ;  /* 0xfffffff800f87947 */ /* 0x000fea000383ffff */
.L_x_317:
[----:B-1----:R1:W2:Y:S02]  /*10340*/  SYNCS.PHASECHK.TRANS64.TRYWAIT P0, [R9+URZ], R4 ;  /* 0x00000004090075a7 */ /* 0x0022a4000800017f */
[----:B--2---:R-:W-:Y:S05]  /*10350*/  @!P0 NANOSLEEP.SYNCS 0x989680 ;  /* 0x009896800000895d */ /* 0x004fea0003900000 */
[----:B------:R-:W2:Y:S02]  /*10360*/  @!P0 SYNCS.PHASECHK.TRANS64 P0, [R9+URZ], R4 ;  /* 0x00000004090085a7 */ /* 0x000ea4000800007f */
[----:B--2---:R-:W-:Y:S05]  /*10370*/  @!P0 BRA `(.L_x_317) ;  /* 0xfffffffc00f08947 */ /* 0x004fea000383ffff */
[----:B------:R-:W-:Y:S05]  /*10380*/  BRA `(.L_x_329) ;  /* 0xfffffffc00007947 */ /* 0x000fea000383ffff */
.L_x_330:
[----:B------:R-:W-:-:S00]  /*10390*/  BRA `(.L_x_330) ;  /* 0xfffffffc00fc7947 */ /* 0x000fc0000383ffff */
[----:B------:R-:W-:-:S00]  /*103a0*/  NOP ;  /* 0x0000000000007918 */ /* 0x000fc00000000000 */
        /* <DEDUP_REMOVED lines=13> */
.L_x_331:


//--------------------- .nv.shared._ZN7cutlass13device_kernelINS_4gemm6kernel13GemmUniversalIN4cute5tupleIJiiiiEEENS1_10collective13CollectiveMmaINS1_37MainloopSm90TmaGmmaWarpSpecializedFP8ILi5ENS5_IJNS4_1CILi1EEESB_SB_EEENS1_35KernelTmaWarpSpecializedCooperativeEEENS5_IJNSA_ILi128EEENSA_ILi256EEENSA_ILi64EEEEEENS_12float_e4m3_tENS5_IJlSB_lEEESJ_SK_NS4_8TiledMMAINS4_8MMA_AtomIJNS4_4SM904GMMA31MMA_64x256x32_F32E4M3E4M3_SS_TNILNSO_7ScaleInE1ELSQ_1EEEEEENS4_6LayoutINS5_IJNSA_ILi2EEESB_SB_EEENS5_IJSB_NSA_ILi0EEESW_EEEEENS5_IJNS4_10UnderscoreESZ_SZ_EEEEENS4_13SM90_TMA_LOADENS4_14ComposedLayoutINS4_7SwizzleILi2ELi4ELi3EEENS4_18smem_ptr_flag_bitsILi8EEENST_INS5_IJNSA_ILi8EEESH_EEENS5_IJSH_SB_EEEEEEEvNS4_8identityES12_S1C_vS1D_EENS_8epilogue10collective6detail29Sm90TmaWarpSpecializedAdapterINS1G_15DefaultEpilogueISJ_SK_SK_NS1F_6thread17LinearCombinationISJ_Li1EffLNS1K_9ScaleType4KindE0ELNS_15FloatRoundStyleE2ESJ_EENS1_15EpilogueDefaultEEEEEvvEEEEvNT_6ParamsE --------------------------
	.section	.nv.shared._ZN7cutlass13device_kernelINS_4gemm6kernel13GemmUniversalIN4cute5tupleIJiiiiEEENS1_10collective13CollectiveMmaINS1_37MainloopSm90TmaGmmaWarpSpecializedFP8ILi5ENS5_IJNS4_1CILi1EEESB_SB_EEENS1_35KernelTmaWarpSpecializedCooperativeEEENS5_IJNSA_ILi128EEENSA_ILi256EEENSA_ILi64EEEEEENS_12float_e4m3_tENS5_IJlSB_lEEESJ_SK_NS4_8TiledMMAINS4_8MMA_AtomIJNS4_4SM904GMMA31MMA_64x256x32_F32E4M3E4M3_SS_TNILNSO_7ScaleInE1ELSQ_1EEEEEENS4_6LayoutINS5_IJNSA_ILi2EEESB_SB_EEENS5_IJSB_NSA_ILi0EEESW_EEEEENS5_IJNS4_10UnderscoreESZ_SZ_EEEEENS4_13SM90_TMA_LOADENS4_14ComposedLayoutINS4_7SwizzleILi2ELi4ELi3EEENS4_18smem_ptr_flag_bitsILi8EEENST_INS5_IJNSA_ILi8EEESH_EEENS5_IJSH_SB_EEEEEEEvNS4_8identityES12_S1C_vS1D_EENS_8epilogue10collective6detail29Sm90TmaWarpSpecializedAdapterINS1G_15DefaultEpilogueISJ_SK_SK_NS1F_6thread17LinearCombinationISJ_Li1EffLNS1K_9ScaleType4KindE0ELNS_15FloatRoundStyleE2ESJ_EENS1_15EpilogueDefaultEEEEEvvEEEEvNT_6ParamsE,"aw",@nobits
	.sectionflags	@""
	.align	16
	.zero		1024


//--------------------- .nv.shared.reserved.0     --------------------------
	.section	.nv.shared.reserved.0,"aw",@nobits
	.weak		__nv_reservedSMEM_offset_0_alias
	.size		__nv_reservedSMEM_offset_0_alias, 0, 0
	.other		__nv_reservedSMEM_offset_0_alias,@"STO_CUDA_RESERVED_SHARED STV_DEFAULT"
__nv_reservedSMEM_offset_0_alias:
	.zero		0


//--------------------- .nv.global                --------------------------
	.section	.nv.global,"aw",@nobits
.nv.global:
	.type		_ZN39_INTERNAL_edf21db7_4_k_cu_b2bdac26_47874cute1_E,@object
	.size		_ZN39_INTERNAL_edf21db7_4_k_cu_b2bdac26_47874cute1_E,(_ZN39_INTERNAL_edf21db7_4_k_cu_b2bdac26_47874cuda3std3__45__cpo6cbeginE - _ZN39_INTERNAL_edf21db7_4_k_cu_b2bdac26_47874cute1_E)
_ZN39_INTERNAL_edf21db7_4_k_cu_b2bdac26_47874cute1_E:
	.zero		1
	.type		_ZN39_INTERNAL_edf21db7_4_k_cu_b2bdac26_47874cuda3std3__45__cpo6cbeginE,@object
	.size		_ZN39_INTERNAL_edf21db7_4_k_cu_b2bdac26_47874cuda3std3__45__cpo6cbeginE,(_ZN39_INTERNAL_edf21db7_4_k_cu_b2bdac26_47874cuda3std3__48in_placeE - _ZN39_INTERNAL_edf21db7_4_k_cu_b2bdac26_47874cuda3std3__45__cpo6cbeginE)
_ZN39_INTERNAL_edf21db7_4_k_cu_b2bdac26_47874cuda3std3__45__cpo6cbeginE:
	.zero		1
	.type		_ZN39_INTERNAL_edf21db7_4_k_cu_b2bdac26_47874cuda3std3__48in_placeE,@object
	.size		_ZN39_INTERNAL_edf21db7_4_k_cu_b2bdac26_47874cuda3std3__48in_placeE,(_ZN39_INTERNAL_edf21db7_4_k_cu_b2bdac26_47874cuda3std6ranges3__45__cpo9iter_moveE - _ZN39_INTERNAL_edf21db7_4_k_cu_b2bdac26_47874cuda3std3__48in_placeE)
_ZN39_INTERNAL_edf21db7_4_k_cu_b2bdac26_47874cuda3std3__48in_placeE:
	.zero		1
	.type		_ZN39_INTERNAL_edf21db7_4_k_cu_b2bdac26_47874cuda3std6ranges3__45__cpo9iter_moveE,@object
	.size		_ZN39_INTERNAL_edf21db7_4_k_cu_b2bdac26_47874cuda3std6ranges3__45__cpo9iter_moveE,(_ZN39_INTERNAL_edf21db7_4_k_cu_b2bdac26_47874cuda3std3__45__cpo5beginE - _ZN39_INTERNAL_edf21db7_4_k_cu_b2bdac26_47874cuda3std6ranges3__45__cpo9iter_moveE)
_ZN39_INTERNAL_edf21db7_4_k_cu_b2bdac26_47874cuda3std6ranges3__45__cpo9iter_moveE:
	.zero		1
	.type		_ZN39_INTERNAL_edf21db7_4_k_cu_b2bdac26_47874cuda3std3__45__cpo5beginE,@object
	.size		_ZN39_INTERNAL_edf21db7_4_k_cu_b2bdac26_47874cuda3std3__45__cpo5beginE,(_ZN39_INTERNAL_edf21db7_4_k_cu_b2bdac26_47874cuda3std3__441_GLOBAL__N__edf21db7_4_k_cu_b2bdac26_47876ignoreE - _ZN39_INTERNAL_edf21db7_4_k_cu_b2bdac26_47874cuda3std3__45__cpo5beginE)
_ZN39_INTERNAL_edf21db7_4_k_cu_b2bdac26_47874cuda3std3__45__cpo5beginE:
	.zero		1
	.type		_ZN39_INTERNAL_edf21db7_4_k_cu_b2bdac26_47874cuda3std3__441_GLOBAL__N__edf21db7_4_k_cu_b2bdac26_47876ignoreE,@object
	.size		_ZN39_INTERNAL_edf21db7_4_k_cu_b2bdac26_47874cuda3std3__441_GLOBAL__N__edf21db7_4_k_cu_b2bdac26_47876ignoreE,(_ZN39_INTERNAL_edf21db7_4_k_cu_b2bdac26_47874cute7productE - _ZN39_INTERNAL_edf21db7_4_k_cu_b2bdac26_47874cuda3std3__441_GLOBAL__N__edf21db7_4_k_cu_b2bdac26_47876ignoreE)
_ZN39_INTERNAL_edf21db7_4_k_cu_b2bdac26_47874cuda3std3__441_GLOBAL__N__edf21db7_4_k_cu_b2bdac26_47876ignoreE:
	.zero		1
	.type		_ZN39_INTERNAL_edf21db7_4_k_cu_b2bdac26_47874cute7productE,@object
	.size		_ZN39_INTERNAL_edf21db7_4_k_cu_b2bdac26_47874cute7productE,(_ZN39_INTERNAL_edf21db7_4_k_cu_b2bdac26_47874cuda3std3__45__cpo3endE - _ZN39_INTERNAL_edf21db7_4_k_cu_b2bdac26_47874cute7productE)
_ZN39_INTERNAL_edf21db7_4_k_cu_b2bdac26_47874cute7productE:
	.zero		1
	.type		_ZN39_INTERNAL_edf21db7_4_k_cu_b2bdac26_47874cuda3std3__45__cpo3endE,@object
	.size		_ZN39_INTERNAL_edf21db7_4_k_cu_b2bdac26_47874cuda3std3__45__cpo3endE,(_ZN39_INTERNAL_edf21db7_4_k_cu_b2bdac26_47874cuda3std3__419piecewise_constructE - _ZN39_INTERNAL_edf21db7_4_k_cu_b2bdac26_47874cuda3std3__45__cpo3endE)
_ZN39_INTERNAL_edf21db7_4_k_cu_b2bdac26_47874cuda3std3__45__cpo3endE:
	.zero		1
	.type		_ZN39_INTERNAL_edf21db7_4_k_cu_b2bdac26_47874cuda3std3__419piecewise_constructE,@object
	.size		_ZN39_INTERNAL_edf21db7_4_k_cu_b2bdac26_47874cuda3std3__419piecewise_constructE,(_ZN39_INTERNAL_edf21db7_4_k_cu_b2bdac26_47874cuda3std3__45__cpo4cendE - _ZN39_INTERNAL_edf21db7_4_k_cu_b2bdac26_47874cuda3std3__419piecewise_constructE)
_ZN39_INTERNAL_edf21db7_4_k_cu_b2bdac26_47874cuda3std3__419piecewise_constructE:
	.zero		1
	.type		_ZN39_INTERNAL_edf21db7_4_k_cu_b2bdac26_47874cuda3std3__45__cpo4cendE,@object
	.size		_ZN39_INTERNAL_edf21db7_4_k_cu_b2bdac26_47874cuda3std3__45__cpo4cendE,(_ZN39_INTERNAL_edf21db7_4_k_cu_b2bdac26_47874cuda3std6ranges3__45__cpo4swapE - _ZN39_INTERNAL_edf21db7_4_k_cu_b2bdac26_47874cuda3std3__45__cpo4cendE)
_ZN39_INTERNAL_edf21db7_4_k_cu_b2bdac26_47874cuda3std3__45__cpo4cendE:
	.zero		1
	.type		_ZN39_INTERNAL_edf21db7_4_k_cu_b2bdac26_47874cuda3std6ranges3__45__cpo4swapE,@object
	.size		_ZN39_INTERNAL_edf21db7_4_k_cu_b2bdac26_47874cuda3std6ranges3__45__cpo4swapE,(.L_7 - _ZN39_INTERNAL_edf21db7_4_k_cu_b2bdac26_47874cuda3std6ranges3__45__cpo4swapE)
_ZN39_INTERNAL_edf21db7_4_k_cu_b2bdac26_47874cuda3std6ranges3__45__cpo4swapE:
	.zero		1
.L_7:


//--------------------- .nv.constant0._ZN7cutlass13device_kernelINS_4gemm6kernel13GemmUniversalIN4cute5tupleIJiiiiEEENS1_10collective13CollectiveMmaINS1_37MainloopSm90TmaGmmaWarpSpecializedFP8ILi5ENS5_IJNS4_1CILi1EEESB_SB_EEENS1_35KernelTmaWarpSpecializedCooperativeEEENS5_IJNSA_ILi128EEENSA_ILi256EEENSA_ILi64EEEEEENS_12float_e4m3_tENS5_IJlSB_lEEESJ_SK_NS4_8TiledMMAINS4_8MMA_AtomIJNS4_4SM904GMMA31MMA_64x256x32_F32E4M3E4M3_SS_TNILNSO_7ScaleInE1ELSQ_1EEEEEENS4_6LayoutINS5_IJNSA_ILi2EEESB_SB_EEENS5_IJSB_NSA_ILi0EEESW_EEEEENS5_IJNS4_10UnderscoreESZ_SZ_EEEEENS4_13SM90_TMA_LOADENS4_14ComposedLayoutINS4_7SwizzleILi2ELi4ELi3EEENS4_18smem_ptr_flag_bitsILi8EEENST_INS5_IJNSA_ILi8EEESH_EEENS5_IJSH_SB_EEEEEEEvNS4_8identityES12_S1C_vS1D_EENS_8epilogue10collective6detail29Sm90TmaWarpSpecializedAdapterINS1G_15DefaultEpilogueISJ_SK_SK_NS1F_6thread17LinearCombinationISJ_Li1EffLNS1K_9ScaleType4KindE0ELNS_15FloatRoundStyleE2ESJ_EENS1_15EpilogueDefaultEEEEEvvEEEEvNT_6ParamsE --------------------------
	.section	.nv.constant0._ZN7cutlass13device_kernelINS_4gemm6kernel13GemmUniversalIN4cute5tupleIJiiiiEEENS1_10collective13CollectiveMmaINS1_37MainloopSm90TmaGmmaWarpSpecializedFP8ILi5ENS5_IJNS4_1CILi1EEESB_SB_EEENS1_35KernelTmaWarpSpecializedCooperativeEEENS5_IJNSA_ILi128EEENSA_ILi256EEENSA_ILi64EEEEEENS_12float_e4m3_tENS5_IJlSB_lEEESJ_SK_NS4_8TiledMMAINS4_8MMA_AtomIJNS4_4SM904GMMA31MMA_64x256x32_F32E4M3E4M3_SS_TNILNSO_7ScaleInE1ELSQ_1EEEEEENS4_6LayoutINS5_IJNSA_ILi2EEESB_SB_EEENS5_IJSB_NSA_ILi0EEESW_EEEEENS5_IJNS4_10UnderscoreESZ_SZ_EEEEENS4_13SM90_TMA_LOADENS4_14ComposedLayoutINS4_7SwizzleILi2ELi4ELi3EEENS4_18smem_ptr_flag_bitsILi8EEENST_INS5_IJNSA_ILi8EEESH_EEENS5_IJSH_SB_EEEEEEEvNS4_8identityES12_S1C_vS1D_EENS_8epilogue10collective6detail29Sm90TmaWarpSpecializedAdapterINS1G_15DefaultEpilogueISJ_SK_SK_NS1F_6thread17LinearCombinationISJ_Li1EffLNS1K_9ScaleType4KindE0ELNS_15FloatRoundStyleE2ESJ_EENS1_15EpilogueDefaultEEEEEvvEEEEvNT_6ParamsE,"a",@progbits
	.sectionflags	@""
	.align	4
.nv.constant0._ZN7cutlass13device_kernelINS_4gemm6kernel13GemmUniversalIN4cute5tupleIJiiiiEEENS1_10collective13CollectiveMmaINS1_37MainloopSm90TmaGmmaWarpSpecializedFP8ILi5ENS5_IJNS4_1CILi1EEESB_SB_EEENS1_35KernelTmaWarpSpecializedCooperativeEEENS5_IJNSA_ILi128EEENSA_ILi256EEENSA_ILi64EEEEEENS_12float_e4m3_tENS5_IJlSB_lEEESJ_SK_NS4_8TiledMMAINS4_8MMA_AtomIJNS4_4SM904GMMA31MMA_64x256x32_F32E4M3E4M3_SS_TNILNSO_7ScaleInE1ELSQ_1EEEEEENS4_6LayoutINS5_IJNSA_ILi2EEESB_SB_EEENS5_IJSB_NSA_ILi0EEESW_EEEEENS5_IJNS4_10UnderscoreESZ_SZ_EEEEENS4_13SM90_TMA_LOADENS4_14ComposedLayoutINS4_7SwizzleILi2ELi4ELi3EEENS4_18smem_ptr_flag_bitsILi8EEENST_INS5_IJNSA_ILi8EEESH_EEENS5_IJSH_SB_EEEEEEEvNS4_8identityES12_S1C_vS1D_EENS_8epilogue10collective6detail29Sm90TmaWarpSpecializedAdapterINS1G_15DefaultEpilogueISJ_SK_SK_NS1F_6thread17LinearCombinationISJ_Li1EffLNS1K_9ScaleType4KindE0ELNS_15FloatRoundStyleE2ESJ_EENS1_15EpilogueDefaultEEEEEvvEEEEvNT_6ParamsE:
	.zero		1664


//--------------------- SYMBOLS --------------------------

	.type		.nv.reservedSmem.offset0,@object
	.size		.nv.reservedSmem.offset0,0x4
